//
// Generated by NVIDIA NVVM Compiler
//
// Compiler Build ID: CL-36424714
// Cuda compilation tools, release 13.0, V13.0.88
// Based on NVVM 20.0.0
//

.version 9.0
.target sm_100
.address_size 64

	// .globl	_Z15rasterizeKernelPK12VertexDevicePKiiiiP11PixelDevicePK11LightDeviceiPK14MaterialDevice6float3f
.extern .func  (.param .b32 func_retval0) vprintf
(
	.param .b64 vprintf_param_0,
	.param .b64 vprintf_param_1
)
;
.global .align 1 .b8 $str[72] = {91, 114, 97, 115, 116, 101, 114, 105, 122, 101, 75, 101, 114, 110, 101, 108, 93, 32, 116, 114, 105, 73, 100, 61, 37, 100, 44, 32, 98, 108, 111, 99, 107, 73, 100, 120, 46, 120, 61, 37, 100, 44, 32, 116, 104, 114, 101, 97, 100, 73, 100, 120, 46, 120, 61, 37, 100, 44, 32, 116, 114, 105, 67, 111, 117, 110, 116, 61, 37, 100, 10};
.global .align 1 .b8 $str$1[48] = {91, 114, 97, 115, 116, 101, 114, 105, 122, 101, 75, 101, 114, 110, 101, 108, 93, 91, 116, 114, 105, 73, 100, 61, 48, 93, 32, 105, 48, 61, 37, 100, 44, 32, 105, 49, 61, 37, 100, 44, 32, 105, 50, 61, 37, 100, 10};
.global .align 1 .b8 $str$2[68] = {91, 69, 82, 82, 79, 82, 93, 32, 105, 110, 100, 101, 120, 32, 111, 117, 116, 32, 111, 102, 32, 114, 97, 110, 103, 101, 58, 32, 37, 100, 32, 40, 112, 120, 61, 37, 100, 44, 32, 112, 121, 61, 37, 100, 44, 32, 119, 105, 100, 116, 104, 61, 37, 100, 44, 32, 104, 101, 105, 103, 104, 116, 61, 37, 100, 41, 10};

.visible .entry _Z15rasterizeKernelPK12VertexDevicePKiiiiP11PixelDevicePK11LightDeviceiPK14MaterialDevice6float3f(
	.param .u64 .ptr .align 1 _Z15rasterizeKernelPK12VertexDevicePKiiiiP11PixelDevicePK11LightDeviceiPK14MaterialDevice6float3f_param_0,
	.param .u64 .ptr .align 1 _Z15rasterizeKernelPK12VertexDevicePKiiiiP11PixelDevicePK11LightDeviceiPK14MaterialDevice6float3f_param_1,
	.param .u32 _Z15rasterizeKernelPK12VertexDevicePKiiiiP11PixelDevicePK11LightDeviceiPK14MaterialDevice6float3f_param_2,
	.param .u32 _Z15rasterizeKernelPK12VertexDevicePKiiiiP11PixelDevicePK11LightDeviceiPK14MaterialDevice6float3f_param_3,
	.param .u32 _Z15rasterizeKernelPK12VertexDevicePKiiiiP11PixelDevicePK11LightDeviceiPK14MaterialDevice6float3f_param_4,
	.param .u64 .ptr .align 1 _Z15rasterizeKernelPK12VertexDevicePKiiiiP11PixelDevicePK11LightDeviceiPK14MaterialDevice6float3f_param_5,
	.param .u64 .ptr .align 1 _Z15rasterizeKernelPK12VertexDevicePKiiiiP11PixelDevicePK11LightDeviceiPK14MaterialDevice6float3f_param_6,
	.param .u32 _Z15rasterizeKernelPK12VertexDevicePKiiiiP11PixelDevicePK11LightDeviceiPK14MaterialDevice6float3f_param_7,
	.param .u64 .ptr .align 1 _Z15rasterizeKernelPK12VertexDevicePKiiiiP11PixelDevicePK11LightDeviceiPK14MaterialDevice6float3f_param_8,
	.param .align 4 .b8 _Z15rasterizeKernelPK12VertexDevicePKiiiiP11PixelDevicePK11LightDeviceiPK14MaterialDevice6float3f_param_9[12],
	.param .f32 _Z15rasterizeKernelPK12VertexDevicePKiiiiP11PixelDevicePK11LightDeviceiPK14MaterialDevice6float3f_param_10
)
{
	.local .align 8 .b8 	__local_depot0[24];
	.reg .b64 	%SP;
	.reg .b64 	%SPL;
	.reg .pred 	%p<82>;
	.reg .b32 	%r<85>;
	.reg .b32 	%f<136>;
	.reg .b64 	%rd<65>;

	mov.u64 	%SPL, __local_depot0;
	cvta.local.u64 	%SP, %SPL;
	ld.param.u64 	%rd10, [_Z15rasterizeKernelPK12VertexDevicePKiiiiP11PixelDevicePK11LightDeviceiPK14MaterialDevice6float3f_param_0];
	ld.param.u64 	%rd11, [_Z15rasterizeKernelPK12VertexDevicePKiiiiP11PixelDevicePK11LightDeviceiPK14MaterialDevice6float3f_param_1];
	ld.param.u32 	%r39, [_Z15rasterizeKernelPK12VertexDevicePKiiiiP11PixelDevicePK11LightDeviceiPK14MaterialDevice6float3f_param_2];
	ld.param.u32 	%r40, [_Z15rasterizeKernelPK12VertexDevicePKiiiiP11PixelDevicePK11LightDeviceiPK14MaterialDevice6float3f_param_3];
	ld.param.u32 	%r41, [_Z15rasterizeKernelPK12VertexDevicePKiiiiP11PixelDevicePK11LightDeviceiPK14MaterialDevice6float3f_param_4];
	ld.param.u64 	%rd12, [_Z15rasterizeKernelPK12VertexDevicePKiiiiP11PixelDevicePK11LightDeviceiPK14MaterialDevice6float3f_param_5];
	cvta.to.global.u64 	%rd1, %rd12;
	add.u64 	%rd13, %SP, 0;
	add.u64 	%rd2, %SPL, 0;
	mov.u32 	%r1, %ctaid.x;
	mov.u32 	%r2, %ntid.x;
	mov.u32 	%r3, %tid.x;
	mad.lo.s32 	%r4, %r1, %r2, %r3;
	setp.ge.s32 	%p1, %r4, %r39;
	@%p1 bra 	$L__BB0_50;
	setp.gt.s32 	%p2, %r4, 9;
	@%p2 bra 	$L__BB0_3;
	st.local.v2.u32 	[%rd2], {%r4, %r1};
	st.local.v2.u32 	[%rd2+8], {%r3, %r39};
	mov.u64 	%rd14, $str;
	cvta.global.u64 	%rd15, %rd14;
	{ // callseq 0, 0
	.param .b64 param0;
	st.param.b64 	[param0], %rd15;
	.param .b64 param1;
	st.param.b64 	[param1], %rd13;
	.param .b32 retval0;
	call.uni (retval0), 
	vprintf, 
	(
	param0, 
	param1
	);
	ld.param.b32 	%r42, [retval0];
	} // callseq 0
$L__BB0_3:
	mul.lo.s32 	%r44, %r4, 3;
	cvta.to.global.u64 	%rd17, %rd11;
	mul.wide.s32 	%rd18, %r44, 4;
	add.s64 	%rd19, %rd17, %rd18;
	ld.global.u32 	%r5, [%rd19];
	ld.global.u32 	%r6, [%rd19+4];
	ld.global.u32 	%r7, [%rd19+8];
	or.b32  	%r45, %r4, %r3;
	setp.ne.s32 	%p3, %r45, 0;
	@%p3 bra 	$L__BB0_5;
	st.local.v2.u32 	[%rd2], {%r5, %r6};
	st.local.u32 	[%rd2+8], %r7;
	mov.u64 	%rd20, $str$1;
	cvta.global.u64 	%rd21, %rd20;
	{ // callseq 1, 0
	.param .b64 param0;
	st.param.b64 	[param0], %rd21;
	.param .b64 param1;
	st.param.b64 	[param1], %rd13;
	.param .b32 retval0;
	call.uni (retval0), 
	vprintf, 
	(
	param0, 
	param1
	);
	ld.param.b32 	%r46, [retval0];
	} // callseq 1
$L__BB0_5:
	cvta.to.global.u64 	%rd23, %rd10;
	mul.wide.s32 	%rd24, %r5, 24;
	add.s64 	%rd25, %rd23, %rd24;
	ld.global.f32 	%f43, [%rd25];
	ld.global.f32 	%f1, [%rd25+4];
	ld.global.f32 	%f2, [%rd25+8];
	mul.wide.s32 	%rd26, %r6, 24;
	add.s64 	%rd27, %rd23, %rd26;
	ld.global.f32 	%f44, [%rd27];
	ld.global.f32 	%f45, [%rd27+4];
	ld.global.f32 	%f3, [%rd27+8];
	mul.wide.s32 	%rd28, %r7, 24;
	add.s64 	%rd29, %rd23, %rd28;
	ld.global.f32 	%f4, [%rd29];
	ld.global.f32 	%f5, [%rd29+4];
	ld.global.f32 	%f6, [%rd29+8];
	min.f32 	%f46, %f43, %f44;
	min.f32 	%f47, %f46, %f4;
	cvt.rmi.f32.f32 	%f48, %f47;
	cvt.rzi.s32.f32 	%r48, %f48;
	max.s32 	%r8, %r48, 0;
	add.s32 	%r49, %r40, -1;
	max.f32 	%f49, %f43, %f44;
	max.f32 	%f50, %f49, %f4;
	cvt.rpi.f32.f32 	%f51, %f50;
	cvt.rzi.s32.f32 	%r50, %f51;
	min.s32 	%r9, %r49, %r50;
	min.f32 	%f52, %f1, %f45;
	min.f32 	%f53, %f52, %f5;
	cvt.rmi.f32.f32 	%f54, %f53;
	cvt.rzi.s32.f32 	%r51, %f54;
	max.s32 	%r52, %r51, 0;
	add.s32 	%r53, %r41, -1;
	max.f32 	%f55, %f1, %f45;
	max.f32 	%f56, %f55, %f5;
	cvt.rpi.f32.f32 	%f57, %f56;
	cvt.rzi.s32.f32 	%r54, %f57;
	min.s32 	%r10, %r53, %r54;
	sub.f32 	%f7, %f45, %f5;
	sub.f32 	%f8, %f43, %f4;
	sub.f32 	%f9, %f4, %f44;
	sub.f32 	%f58, %f1, %f5;
	mul.f32 	%f59, %f9, %f58;
	fma.rn.f32 	%f10, %f8, %f7, %f59;
	add.s32 	%r80, %r52, %r3;
	setp.gt.s32 	%p4, %r80, %r10;
	@%p4 bra 	$L__BB0_50;
	sub.f32 	%f11, %f5, %f1;
	mul.lo.s32 	%r12, %r41, %r40;
	sub.s32 	%r55, %r9, %r8;
	add.s32 	%r56, %r55, 1;
	and.b32  	%r13, %r56, 3;
	add.s32 	%r14, %r8, 1;
	add.s32 	%r15, %r8, 2;
	cvt.rn.f32.u32 	%f60, %r15;
	add.f32 	%f61, %f60, 0f3F000000;
	sub.f32 	%f62, %f61, %f4;
	mul.f32 	%f12, %f7, %f62;
	add.s32 	%r16, %r8, 3;
	mov.u64 	%rd62, $str$2;
$L__BB0_7:
	setp.lt.s32 	%p5, %r9, %r8;
	@%p5 bra 	$L__BB0_49;
	setp.eq.s32 	%p6, %r13, 0;
	cvt.rn.f32.s32 	%f63, %r80;
	add.f32 	%f64, %f63, 0f3F000000;
	sub.f32 	%f65, %f64, %f5;
	mul.f32 	%f13, %f9, %f65;
	mul.f32 	%f14, %f8, %f65;
	mul.lo.s32 	%r18, %r80, %r40;
	mov.u32 	%r81, %r8;
	@%p6 bra 	$L__BB0_26;
	cvt.rn.f32.u32 	%f66, %r8;
	add.f32 	%f67, %f66, 0f3F000000;
	sub.f32 	%f68, %f67, %f4;
	fma.rn.f32 	%f69, %f7, %f68, %f13;
	div.rn.f32 	%f15, %f69, %f10;
	fma.rn.f32 	%f70, %f11, %f68, %f14;
	div.rn.f32 	%f16, %f70, %f10;
	mov.f32 	%f71, 0f3F800000;
	sub.f32 	%f72, %f71, %f15;
	sub.f32 	%f17, %f72, %f16;
	setp.ltu.f32 	%p7, %f15, 0f00000000;
	setp.ltu.f32 	%p8, %f16, 0f00000000;
	setp.ltu.f32 	%p9, %f17, 0f00000000;
	or.pred  	%p10, %p8, %p9;
	or.pred  	%p12, %p7, %p10;
	@%p12 bra 	$L__BB0_14;
	mul.f32 	%f73, %f3, %f16;
	fma.rn.f32 	%f74, %f2, %f15, %f73;
	fma.rn.f32 	%f18, %f6, %f17, %f74;
	add.s32 	%r19, %r8, %r18;
	setp.lt.s32 	%p13, %r19, 0;
	setp.ge.s32 	%p14, %r19, %r12;
	or.pred  	%p15, %p13, %p14;
	@%p15 bra 	$L__BB0_13;
	mul.wide.u32 	%rd30, %r19, 8;
	add.s64 	%rd31, %rd1, %rd30;
	add.s64 	%rd3, %rd31, 4;
	ld.global.f32 	%f75, [%rd31+4];
	setp.geu.f32 	%p16, %f18, %f75;
	@%p16 bra 	$L__BB0_14;
	st.global.f32 	[%rd3], %f18;
	mov.b32 	%r58, -16776961;
	st.global.u32 	[%rd3+-4], %r58;
	bra.uni 	$L__BB0_14;
$L__BB0_13:
	st.local.v2.u32 	[%rd2], {%r19, %r8};
	st.local.v2.u32 	[%rd2+8], {%r80, %r40};
	st.local.u32 	[%rd2+16], %r41;
	mov.u64 	%rd32, $str$2;
	cvta.global.u64 	%rd33, %rd32;
	add.u64 	%rd34, %SP, 0;
	{ // callseq 2, 0
	.param .b64 param0;
	st.param.b64 	[param0], %rd33;
	.param .b64 param1;
	st.param.b64 	[param1], %rd34;
	.param .b32 retval0;
	call.uni (retval0), 
	vprintf, 
	(
	param0, 
	param1
	);
	ld.param.b32 	%r59, [retval0];
	} // callseq 2
$L__BB0_14:
	setp.eq.s32 	%p17, %r13, 1;
	mov.u32 	%r81, %r14;
	@%p17 bra 	$L__BB0_26;
	cvt.rn.f32.u32 	%f76, %r14;
	add.f32 	%f77, %f76, 0f3F000000;
	sub.f32 	%f78, %f77, %f4;
	fma.rn.f32 	%f79, %f7, %f78, %f13;
	div.rn.f32 	%f19, %f79, %f10;
	fma.rn.f32 	%f80, %f11, %f78, %f14;
	div.rn.f32 	%f20, %f80, %f10;
	mov.f32 	%f81, 0f3F800000;
	sub.f32 	%f82, %f81, %f19;
	sub.f32 	%f21, %f82, %f20;
	setp.ltu.f32 	%p18, %f19, 0f00000000;
	setp.ltu.f32 	%p19, %f20, 0f00000000;
	setp.ltu.f32 	%p20, %f21, 0f00000000;
	or.pred  	%p21, %p19, %p20;
	or.pred  	%p23, %p18, %p21;
	@%p23 bra 	$L__BB0_20;
	mul.f32 	%f83, %f3, %f20;
	fma.rn.f32 	%f84, %f2, %f19, %f83;
	fma.rn.f32 	%f22, %f6, %f21, %f84;
	add.s32 	%r20, %r14, %r18;
	setp.lt.s32 	%p24, %r20, 0;
	setp.ge.s32 	%p25, %r20, %r12;
	or.pred  	%p26, %p24, %p25;
	@%p26 bra 	$L__BB0_19;
	mul.wide.u32 	%rd35, %r20, 8;
	add.s64 	%rd36, %rd1, %rd35;
	add.s64 	%rd4, %rd36, 4;
	ld.global.f32 	%f85, [%rd36+4];
	setp.geu.f32 	%p27, %f22, %f85;
	@%p27 bra 	$L__BB0_20;
	st.global.f32 	[%rd4], %f22;
	mov.b32 	%r61, -16776961;
	st.global.u32 	[%rd4+-4], %r61;
	bra.uni 	$L__BB0_20;
$L__BB0_19:
	st.local.v2.u32 	[%rd2], {%r20, %r14};
	st.local.v2.u32 	[%rd2+8], {%r80, %r40};
	st.local.u32 	[%rd2+16], %r41;
	mov.u64 	%rd37, $str$2;
	cvta.global.u64 	%rd38, %rd37;
	add.u64 	%rd39, %SP, 0;
	{ // callseq 3, 0
	.param .b64 param0;
	st.param.b64 	[param0], %rd38;
	.param .b64 param1;
	st.param.b64 	[param1], %rd39;
	.param .b32 retval0;
	call.uni (retval0), 
	vprintf, 
	(
	param0, 
	param1
	);
	ld.param.b32 	%r62, [retval0];
	} // callseq 3
$L__BB0_20:
	setp.eq.s32 	%p28, %r13, 2;
	mov.u32 	%r81, %r15;
	@%p28 bra 	$L__BB0_26;
	add.f32 	%f86, %f13, %f12;
	div.rn.f32 	%f23, %f86, %f10;
	cvt.rn.f32.u32 	%f87, %r15;
	add.f32 	%f88, %f87, 0f3F000000;
	sub.f32 	%f89, %f88, %f4;
	fma.rn.f32 	%f90, %f11, %f89, %f14;
	div.rn.f32 	%f24, %f90, %f10;
	mov.f32 	%f91, 0f3F800000;
	sub.f32 	%f92, %f91, %f23;
	sub.f32 	%f25, %f92, %f24;
	setp.ltu.f32 	%p29, %f23, 0f00000000;
	setp.ltu.f32 	%p30, %f24, 0f00000000;
	setp.ltu.f32 	%p31, %f25, 0f00000000;
	or.pred  	%p32, %p30, %p31;
	or.pred  	%p34, %p29, %p32;
	mov.u32 	%r81, %r16;
	@%p34 bra 	$L__BB0_26;
	mul.f32 	%f93, %f3, %f24;
	fma.rn.f32 	%f94, %f2, %f23, %f93;
	fma.rn.f32 	%f26, %f6, %f25, %f94;
	add.s32 	%r21, %r15, %r18;
	setp.lt.s32 	%p35, %r21, 0;
	setp.ge.s32 	%p36, %r21, %r12;
	or.pred  	%p37, %p35, %p36;
	@%p37 bra 	$L__BB0_25;
	mul.wide.u32 	%rd40, %r21, 8;
	add.s64 	%rd41, %rd1, %rd40;
	add.s64 	%rd5, %rd41, 4;
	ld.global.f32 	%f95, [%rd41+4];
	setp.geu.f32 	%p38, %f26, %f95;
	mov.u32 	%r81, %r16;
	@%p38 bra 	$L__BB0_26;
	st.global.f32 	[%rd5], %f26;
	mov.b32 	%r64, -16776961;
	st.global.u32 	[%rd5+-4], %r64;
	mov.u32 	%r81, %r16;
	bra.uni 	$L__BB0_26;
$L__BB0_25:
	st.local.v2.u32 	[%rd2], {%r21, %r15};
	st.local.v2.u32 	[%rd2+8], {%r80, %r40};
	st.local.u32 	[%rd2+16], %r41;
	mov.u64 	%rd42, $str$2;
	cvta.global.u64 	%rd43, %rd42;
	add.u64 	%rd44, %SP, 0;
	{ // callseq 4, 0
	.param .b64 param0;
	st.param.b64 	[param0], %rd43;
	.param .b64 param1;
	st.param.b64 	[param1], %rd44;
	.param .b32 retval0;
	call.uni (retval0), 
	vprintf, 
	(
	param0, 
	param1
	);
	ld.param.b32 	%r65, [retval0];
	} // callseq 4
	mov.u32 	%r81, %r16;
$L__BB0_26:
	sub.s32 	%r67, %r9, %r8;
	setp.lt.u32 	%p39, %r67, 3;
	@%p39 bra 	$L__BB0_49;
	sub.s32 	%r84, %r81, %r9;
	add.s32 	%r83, %r81, 1;
	add.s32 	%r82, %r81, %r18;
$L__BB0_28:
	add.s32 	%r29, %r83, -1;
	cvt.rn.f32.u32 	%f96, %r29;
	add.f32 	%f97, %f96, 0f3F000000;
	sub.f32 	%f98, %f97, %f4;
	fma.rn.f32 	%f99, %f7, %f98, %f13;
	div.rn.f32 	%f27, %f99, %f10;
	fma.rn.f32 	%f100, %f11, %f98, %f14;
	div.rn.f32 	%f28, %f100, %f10;
	mov.f32 	%f101, 0f3F800000;
	sub.f32 	%f102, %f101, %f27;
	sub.f32 	%f29, %f102, %f28;
	setp.ltu.f32 	%p40, %f27, 0f00000000;
	setp.ltu.f32 	%p41, %f28, 0f00000000;
	setp.ltu.f32 	%p42, %f29, 0f00000000;
	or.pred  	%p43, %p41, %p42;
	or.pred  	%p45, %p40, %p43;
	@%p45 bra 	$L__BB0_33;
	mul.f32 	%f103, %f3, %f28;
	fma.rn.f32 	%f104, %f2, %f27, %f103;
	fma.rn.f32 	%f30, %f6, %f29, %f104;
	setp.gt.s32 	%p46, %r82, -1;
	setp.lt.s32 	%p47, %r82, %r12;
	and.pred  	%p48, %p46, %p47;
	@%p48 bra 	$L__BB0_31;
	st.local.v2.u32 	[%rd2], {%r82, %r29};
	st.local.v2.u32 	[%rd2+8], {%r80, %r40};
	st.local.u32 	[%rd2+16], %r41;
	mov.u64 	%rd47, $str$2;
	cvta.global.u64 	%rd48, %rd47;
	add.u64 	%rd49, %SP, 0;
	{ // callseq 5, 0
	.param .b64 param0;
	st.param.b64 	[param0], %rd48;
	.param .b64 param1;
	st.param.b64 	[param1], %rd49;
	.param .b32 retval0;
	call.uni (retval0), 
	vprintf, 
	(
	param0, 
	param1
	);
	ld.param.b32 	%r69, [retval0];
	} // callseq 5
	bra.uni 	$L__BB0_33;
$L__BB0_31:
	mul.wide.u32 	%rd45, %r82, 8;
	add.s64 	%rd46, %rd1, %rd45;
	add.s64 	%rd6, %rd46, 4;
	ld.global.f32 	%f105, [%rd46+4];
	setp.geu.f32 	%p49, %f30, %f105;
	@%p49 bra 	$L__BB0_33;
	st.global.f32 	[%rd6], %f30;
	mov.b32 	%r68, -16776961;
	st.global.u32 	[%rd6+-4], %r68;
$L__BB0_33:
	add.s32 	%r30, %r83, 2;
	cvt.rn.f32.u32 	%f106, %r83;
	add.f32 	%f107, %f106, 0f3F000000;
	sub.f32 	%f108, %f107, %f4;
	fma.rn.f32 	%f109, %f7, %f108, %f13;
	div.rn.f32 	%f31, %f109, %f10;
	fma.rn.f32 	%f110, %f11, %f108, %f14;
	div.rn.f32 	%f32, %f110, %f10;
	mov.f32 	%f111, 0f3F800000;
	sub.f32 	%f112, %f111, %f31;
	sub.f32 	%f33, %f112, %f32;
	setp.ltu.f32 	%p50, %f31, 0f00000000;
	setp.ltu.f32 	%p51, %f32, 0f00000000;
	setp.ltu.f32 	%p52, %f33, 0f00000000;
	or.pred  	%p53, %p51, %p52;
	or.pred  	%p55, %p50, %p53;
	@%p55 bra 	$L__BB0_38;
	mul.f32 	%f113, %f3, %f32;
	fma.rn.f32 	%f114, %f2, %f31, %f113;
	fma.rn.f32 	%f34, %f6, %f33, %f114;
	add.s32 	%r31, %r82, 1;
	setp.lt.s32 	%p56, %r31, 0;
	setp.ge.s32 	%p57, %r31, %r12;
	or.pred  	%p58, %p56, %p57;
	@%p58 bra 	$L__BB0_37;
	mul.wide.u32 	%rd50, %r31, 8;
	add.s64 	%rd51, %rd1, %rd50;
	add.s64 	%rd7, %rd51, 4;
	ld.global.f32 	%f115, [%rd51+4];
	setp.geu.f32 	%p59, %f34, %f115;
	@%p59 bra 	$L__BB0_38;
	st.global.f32 	[%rd7], %f34;
	mov.b32 	%r71, -16776961;
	st.global.u32 	[%rd7+-4], %r71;
	bra.uni 	$L__BB0_38;
$L__BB0_37:
	st.local.v2.u32 	[%rd2], {%r31, %r83};
	st.local.v2.u32 	[%rd2+8], {%r80, %r40};
	st.local.u32 	[%rd2+16], %r41;
	mov.u64 	%rd52, $str$2;
	cvta.global.u64 	%rd53, %rd52;
	add.u64 	%rd54, %SP, 0;
	{ // callseq 6, 0
	.param .b64 param0;
	st.param.b64 	[param0], %rd53;
	.param .b64 param1;
	st.param.b64 	[param1], %rd54;
	.param .b32 retval0;
	call.uni (retval0), 
	vprintf, 
	(
	param0, 
	param1
	);
	ld.param.b32 	%r72, [retval0];
	} // callseq 6
$L__BB0_38:
	add.s32 	%r32, %r83, 1;
	cvt.rn.f32.u32 	%f116, %r32;
	add.f32 	%f117, %f116, 0f3F000000;
	sub.f32 	%f118, %f117, %f4;
	fma.rn.f32 	%f119, %f7, %f118, %f13;
	div.rn.f32 	%f35, %f119, %f10;
	fma.rn.f32 	%f120, %f11, %f118, %f14;
	div.rn.f32 	%f36, %f120, %f10;
	mov.f32 	%f121, 0f3F800000;
	sub.f32 	%f122, %f121, %f35;
	sub.f32 	%f37, %f122, %f36;
	setp.ltu.f32 	%p60, %f35, 0f00000000;
	setp.ltu.f32 	%p61, %f36, 0f00000000;
	setp.ltu.f32 	%p62, %f37, 0f00000000;
	or.pred  	%p63, %p61, %p62;
	or.pred  	%p65, %p60, %p63;
	@%p65 bra 	$L__BB0_43;
	mul.f32 	%f123, %f3, %f36;
	fma.rn.f32 	%f124, %f2, %f35, %f123;
	fma.rn.f32 	%f38, %f6, %f37, %f124;
	add.s32 	%r33, %r82, 2;
	setp.lt.s32 	%p66, %r33, 0;
	setp.ge.s32 	%p67, %r33, %r12;
	or.pred  	%p68, %p66, %p67;
	@%p68 bra 	$L__BB0_42;
	mul.wide.u32 	%rd55, %r33, 8;
	add.s64 	%rd56, %rd1, %rd55;
	add.s64 	%rd8, %rd56, 4;
	ld.global.f32 	%f125, [%rd56+4];
	setp.geu.f32 	%p69, %f38, %f125;
	@%p69 bra 	$L__BB0_43;
	st.global.f32 	[%rd8], %f38;
	mov.b32 	%r74, -16776961;
	st.global.u32 	[%rd8+-4], %r74;
	bra.uni 	$L__BB0_43;
$L__BB0_42:
	st.local.v2.u32 	[%rd2], {%r33, %r32};
	st.local.v2.u32 	[%rd2+8], {%r80, %r40};
	st.local.u32 	[%rd2+16], %r41;
	mov.u64 	%rd57, $str$2;
	cvta.global.u64 	%rd58, %rd57;
	add.u64 	%rd59, %SP, 0;
	{ // callseq 7, 0
	.param .b64 param0;
	st.param.b64 	[param0], %rd58;
	.param .b64 param1;
	st.param.b64 	[param1], %rd59;
	.param .b32 retval0;
	call.uni (retval0), 
	vprintf, 
	(
	param0, 
	param1
	);
	ld.param.b32 	%r75, [retval0];
	} // callseq 7
$L__BB0_43:
	cvt.rn.f32.u32 	%f126, %r30;
	add.f32 	%f127, %f126, 0f3F000000;
	sub.f32 	%f128, %f127, %f4;
	fma.rn.f32 	%f129, %f7, %f128, %f13;
	div.rn.f32 	%f39, %f129, %f10;
	fma.rn.f32 	%f130, %f11, %f128, %f14;
	div.rn.f32 	%f40, %f130, %f10;
	mov.f32 	%f131, 0f3F800000;
	sub.f32 	%f132, %f131, %f39;
	sub.f32 	%f41, %f132, %f40;
	setp.ltu.f32 	%p70, %f39, 0f00000000;
	setp.ltu.f32 	%p71, %f40, 0f00000000;
	setp.ltu.f32 	%p72, %f41, 0f00000000;
	or.pred  	%p73, %p71, %p72;
	or.pred  	%p75, %p70, %p73;
	@%p75 bra 	$L__BB0_48;
	mul.f32 	%f133, %f3, %f40;
	fma.rn.f32 	%f134, %f2, %f39, %f133;
	fma.rn.f32 	%f42, %f6, %f41, %f134;
	add.s32 	%r34, %r82, 3;
	setp.lt.s32 	%p76, %r34, 0;
	setp.ge.s32 	%p77, %r34, %r12;
	or.pred  	%p78, %p76, %p77;
	@%p78 bra 	$L__BB0_47;
	mul.wide.u32 	%rd60, %r34, 8;
	add.s64 	%rd61, %rd1, %rd60;
	add.s64 	%rd9, %rd61, 4;
	ld.global.f32 	%f135, [%rd61+4];
	setp.geu.f32 	%p79, %f42, %f135;
	@%p79 bra 	$L__BB0_48;
	st.global.f32 	[%rd9], %f42;
	mov.b32 	%r77, -16776961;
	st.global.u32 	[%rd9+-4], %r77;
	bra.uni 	$L__BB0_48;
$L__BB0_47:
	st.local.v2.u32 	[%rd2], {%r34, %r30};
	st.local.v2.u32 	[%rd2+8], {%r80, %r40};
	st.local.u32 	[%rd2+16], %r41;
	cvta.global.u64 	%rd63, %rd62;
	{ // callseq 8, 0
	.param .b64 param0;
	st.param.b64 	[param0], %rd63;
	.param .b64 param1;
	st.param.b64 	[param1], %rd13;
	.param .b32 retval0;
	call.uni (retval0), 
	vprintf, 
	(
	param0, 
	param1
	);
	ld.param.b32 	%r78, [retval0];
	} // callseq 8
$L__BB0_48:
	add.s32 	%r84, %r84, 4;
	add.s32 	%r83, %r83, 4;
	add.s32 	%r82, %r82, 4;
	setp.ne.s32 	%p80, %r84, 1;
	@%p80 bra 	$L__BB0_28;
$L__BB0_49:
	add.s32 	%r80, %r80, %r2;
	setp.le.s32 	%p81, %r80, %r10;
	@%p81 bra 	$L__BB0_7;
$L__BB0_50:
	ret;

}


// ===== COMPILED SASS (sm_100) =====

	.target	sm_100

	.elftype	@"ET_EXEC"


//--------------------- .note.nv.tkinfo           --------------------------
	.section	.note.nv.tkinfo,"",@"SHT_NOTE"
	.sectionflags	@"SHF_NOTE_NV_TKINFO"
	.tkinfo
        /*0018*/ 	.word	0x00000002
        /*0030*/ 	.string	""
        /*0030*/ 	.string	"ptxas"
        /*0030*/ 	.string	"Cuda compilation tools, release 13.0, V13.0.88"
        /*0030*/ 	.string	"Build cuda_13.0.r13.0/compiler.36424714_0"
        /*0030*/ 	.string	"-arch sm_100 -m 64 "



//--------------------- .note.nv.cuinfo           --------------------------
	.section	.note.nv.cuinfo,"",@"SHT_NOTE"
	.sectionflags	@"SHF_NOTE_NV_CUINFO"
        /*0018*/ 	.short	0x0002
        /*001a*/ 	.short	0x0064
        /*001c*/ 	.short	0x0082
	.zero		2


//--------------------- .nv.info                  --------------------------
	.section	.nv.info,"",@"SHT_CUDA_INFO"
	.align	4


	//----- nvinfo : EIATTR_REGCOUNT
	.align		4
        /*0000*/ 	.byte	0x04, 0x2f
        /*0002*/ 	.short	(.L_4 - .L_3)
	.align		4
.L_3:
        /*0004*/ 	.word	index@(_Z15rasterizeKernelPK12VertexDevicePKiiiiP11PixelDevicePK11LightDeviceiPK14MaterialDevice6float3f)
        /*0008*/ 	.word	0x00000034


	//----- nvinfo : EIATTR_FRAME_SIZE
	.align		4
.L_4:
        /*000c*/ 	.byte	0x04, 0x11
        /*000e*/ 	.short	(.L_6 - .L_5)
	.align		4
.L_5:
        /*0010*/ 	.word	index@($__internal_0_$__cuda_sm3x_div_rn_noftz_f32_slowpath)
        /*0014*/ 	.word	0x00000018


	//----- nvinfo : EIATTR_FRAME_SIZE
	.align		4
.L_6:
        /*0018*/ 	.byte	0x04, 0x11
        /*001a*/ 	.short	(.L_8 - .L_7)
	.align		4
.L_7:
        /*001c*/ 	.word	index@(_Z15rasterizeKernelPK12VertexDevicePKiiiiP11PixelDevicePK11LightDeviceiPK14MaterialDevice6float3f)
        /*0020*/ 	.word	0x00000018


	//----- nvinfo : EIATTR_MIN_STACK_SIZE
	.align		4
.L_8:
        /*0024*/ 	.byte	0x04, 0x12
        /*0026*/ 	.short	(.L_10 - .L_9)
	.align		4
.L_9:
        /*0028*/ 	.word	index@(_Z15rasterizeKernelPK12VertexDevicePKiiiiP11PixelDevicePK11LightDeviceiPK14MaterialDevice6float3f)
        /*002c*/ 	.word	0x00000018
.L_10:


//--------------------- .nv.compat                --------------------------
	.section	.nv.compat,"",@"SHT_CUDA_COMPAT_INFO"
	.align	4
        /*0000*/ 	.byte	0x02, 0x09, 0x00, 0x00, 0x02, 0x02, 0x01, 0x00, 0x02, 0x05, 0x05, 0x00, 0x03, 0x07, 0x01, 0x01
        /*0010*/ 	.byte	0x02, 0x03, 0x00, 0x00, 0x02, 0x06, 0x01, 0x00, 0x04, 0x0b, 0x08, 0x00, 0x01, 0x00, 0x00, 0x00
        /*0020*/ 	.byte	0x00, 0x00, 0x00, 0x00


//--------------------- .nv.info._Z15rasterizeKernelPK12VertexDevicePKiiiiP11PixelDevicePK11LightDeviceiPK14MaterialDevice6float3f --------------------------
	.section	.nv.info._Z15rasterizeKernelPK12VertexDevicePKiiiiP11PixelDevicePK11LightDeviceiPK14MaterialDevice6float3f,"",@"SHT_CUDA_INFO"
	.sectionflags	@""
	.align	4


	//----- nvinfo : EIATTR_CUDA_API_VERSION
	.align		4
        /*0000*/ 	.byte	0x04, 0x37
        /*0002*/ 	.short	(.L_12 - .L_11)
.L_11:
        /*0004*/ 	.word	0x00000082


	//----- nvinfo : EIATTR_KPARAM_INFO
	.align		4
.L_12:
        /*0008*/ 	.byte	0x04, 0x17
        /*000a*/ 	.short	(.L_14 - .L_13)
.L_13:
        /*000c*/ 	.word	0x00000000
        /*0010*/ 	.short	0x000a
        /*0012*/ 	.short	0x004c
        /*0014*/ 	.byte	0x00, 0xf0, 0x11, 0x00


	//----- nvinfo : EIATTR_KPARAM_INFO
	.align		4
.L_14:
        /*0018*/ 	.byte	0x04, 0x17
        /*001a*/ 	.short	(.L_16 - .L_15)
.L_15:
        /*001c*/ 	.word	0x00000000
        /*0020*/ 	.short	0x0009
        /*0022*/ 	.short	0x0040
        /*0024*/ 	.byte	0x00, 0xf0, 0x31, 0x00


	//----- nvinfo : EIATTR_KPARAM_INFO
	.align		4
.L_16:
        /*0028*/ 	.byte	0x04, 0x17
        /*002a*/ 	.short	(.L_18 - .L_17)
.L_17:
        /*002c*/ 	.word	0x00000000
        /*0030*/ 	.short	0x0008
        /*0032*/ 	.short	0x0038
        /*0034*/ 	.byte	0x00, 0xf5, 0x21, 0x00


	//----- nvinfo : EIATTR_KPARAM_INFO
	.align		4
.L_18:
        /*0038*/ 	.byte	0x04, 0x17
        /*003a*/ 	.short	(.L_20 - .L_19)
.L_19:
        /*003c*/ 	.word	0x00000000
        /*0040*/ 	.short	0x0007
        /*0042*/ 	.short	0x0030
        /*0044*/ 	.byte	0x00, 0xf0, 0x11, 0x00


	//----- nvinfo : EIATTR_KPARAM_INFO
	.align		4
.L_20:
        /*0048*/ 	.byte	0x04, 0x17
        /*004a*/ 	.short	(.L_22 - .L_21)
.L_21:
        /*004c*/ 	.word	0x00000000
        /*0050*/ 	.short	0x0006
        /*0052*/ 	.short	0x0028
        /*0054*/ 	.byte	0x00, 0xf5, 0x21, 0x00


	//----- nvinfo : EIATTR_KPARAM_INFO
	.align		4
.L_22:
        /*0058*/ 	.byte	0x04, 0x17
        /*005a*/ 	.short	(.L_24 - .L_23)
.L_23:
        /*005c*/ 	.word	0x00000000
        /*0060*/ 	.short	0x0005
        /*0062*/ 	.short	0x0020
        /*0064*/ 	.byte	0x00, 0xf5, 0x21, 0x00


	//----- nvinfo : EIATTR_KPARAM_INFO
	.align		4
.L_24:
        /*0068*/ 	.byte	0x04, 0x17
        /*006a*/ 	.short	(.L_26 - .L_25)
.L_25:
        /*006c*/ 	.word	0x00000000
        /*0070*/ 	.short	0x0004
        /*0072*/ 	.short	0x0018
        /*0074*/ 	.byte	0x00, 0xf0, 0x11, 0x00


	//----- nvinfo : EIATTR_KPARAM_INFO
	.align		4
.L_26:
        /*0078*/ 	.byte	0x04, 0x17
        /*007a*/ 	.short	(.L_28 - .L_27)
.L_27:
        /*007c*/ 	.word	0x00000000
        /*0080*/ 	.short	0x0003
        /*0082*/ 	.short	0x0014
        /*0084*/ 	.byte	0x00, 0xf0, 0x11, 0x00


	//----- nvinfo : EIATTR_KPARAM_INFO
	.align		4
.L_28:
        /*0088*/ 	.byte	0x04, 0x17
        /*008a*/ 	.short	(.L_30 - .L_29)
.L_29:
        /*008c*/ 	.word	0x00000000
        /*0090*/ 	.short	0x0002
        /*0092*/ 	.short	0x0010
        /*0094*/ 	.byte	0x00, 0xf0, 0x11, 0x00


	//----- nvinfo : EIATTR_KPARAM_INFO
	.align		4
.L_30:
        /*0098*/ 	.byte	0x04, 0x17
        /*009a*/ 	.short	(.L_32 - .L_31)
.L_31:
        /*009c*/ 	.word	0x00000000
        /*00a0*/ 	.short	0x0001
        /*00a2*/ 	.short	0x0008
        /*00a4*/ 	.byte	0x00, 0xf5, 0x21, 0x00


	//----- nvinfo : EIATTR_KPARAM_INFO
	.align		4
.L_32:
        /*00a8*/ 	.byte	0x04, 0x17
        /*00aa*/ 	.short	(.L_34 - .L_33)
.L_33:
        /*00ac*/ 	.word	0x00000000
        /*00b0*/ 	.short	0x0000
        /*00b2*/ 	.short	0x0000
        /*00b4*/ 	.byte	0x00, 0xf5, 0x21, 0x00


	//----- nvinfo : EIATTR_SPARSE_MMA_MASK
	.align		4
.L_34:
        /*00b8*/ 	.byte	0x03, 0x50
        /*00ba*/ 	.short	0x0000


	//----- nvinfo : EIATTR_MAXREG_COUNT
	.align		4
        /*00bc*/ 	.byte	0x03, 0x1b
        /*00be*/ 	.short	0x00ff


	//----- nvinfo : EIATTR_EXTERNS
	.align		4
        /*00c0*/ 	.byte	0x04, 0x0f
        /*00c2*/ 	.short	(.L_36 - .L_35)


	//   ....[0]....
	.align		4
.L_35:
        /*00c4*/ 	.word	index@(vprintf)


	//----- nvinfo : EIATTR_MERCURY_ISA_VERSION
	.align		4
.L_36:
        /*00c8*/ 	.byte	0x03, 0x5f
        /*00ca*/ 	.short	0x0101


	//----- nvinfo : EIATTR_VRC_CTA_INIT_COUNT
	.align		4
        /*00cc*/ 	.byte	0x02, 0x4a
	.zero		1
	.zero		1


	//----- nvinfo : EIATTR_SYSCALL_OFFSETS
	.align		4
        /*00d0*/ 	.byte	0x04, 0x46
        /*00d2*/ 	.short	(.L_38 - .L_37)


	//   ....[0]....
.L_37:
        /*00d4*/ 	.word	0x000001b0


	//   ....[1]....
        /*00d8*/ 	.word	0x00000300


	//   ....[2]....
        /*00dc*/ 	.word	0x00000b00


	//   ....[3]....
        /*00e0*/ 	.word	0x00000f70


	//   ....[4]....
        /*00e4*/ 	.word	0x00001400


	//   ....[5]....
        /*00e8*/ 	.word	0x00001860


	//   ....[6]....
        /*00ec*/ 	.word	0x00001d30


	//   ....[7]....
        /*00f0*/ 	.word	0x00002180


	//   ....[8]....
        /*00f4*/ 	.word	0x000025c0


	//----- nvinfo : EIATTR_EXIT_INSTR_OFFSETS
	.align		4
.L_38:
        /*00f8*/ 	.byte	0x04, 0x1c
        /*00fa*/ 	.short	(.L_40 - .L_39)


	//   ....[0]....
.L_39:
        /*00fc*/ 	.word	0x000000c0


	//   ....[1]....
        /*0100*/ 	.word	0x00000450


	//   ....[2]....
        /*0104*/ 	.word	0x00002660


	//----- nvinfo : EIATTR_CRS_STACK_SIZE
	.align		4
.L_40:
        /*0108*/ 	.byte	0x04, 0x1e
        /*010a*/ 	.short	(.L_42 - .L_41)
.L_41:
        /*010c*/ 	.word	0x00000000


	//----- nvinfo : EIATTR_CBANK_PARAM_SIZE
	.align		4
.L_42:
        /*0110*/ 	.byte	0x03, 0x19
        /*0112*/ 	.short	0x0050


	//----- nvinfo : EIATTR_PARAM_CBANK
	.align		4
        /*0114*/ 	.byte	0x04, 0x0a
        /*0116*/ 	.short	(.L_44 - .L_43)
	.align		4
.L_43:
        /*0118*/ 	.word	index@(.nv.constant0._Z15rasterizeKernelPK12VertexDevicePKiiiiP11PixelDevicePK11LightDeviceiPK14MaterialDevice6float3f)
        /*011c*/ 	.short	0x0380
        /*011e*/ 	.short	0x0050


	//----- nvinfo : EIATTR_SW_WAR
	.align		4
.L_44:
        /*0120*/ 	.byte	0x04, 0x36
        /*0122*/ 	.short	(.L_46 - .L_45)
.L_45:
        /*0124*/ 	.word	0x00000008
.L_46:


//--------------------- .nv.callgraph             --------------------------
	.section	.nv.callgraph,"",@"SHT_CUDA_CALLGRAPH"
	.align	4
	.sectionentsize	8
	.align		4
        /*0000*/ 	.word	0x00000000
	.align		4
        /*0004*/ 	.word	0xffffffff
	.align		4
        /*0008*/ 	.word	index@(_Z15rasterizeKernelPK12VertexDevicePKiiiiP11PixelDevicePK11LightDeviceiPK14MaterialDevice6float3f)
	.align		4
        /*000c*/ 	.word	index@(vprintf)
	.align		4
        /*0010*/ 	.word	0x00000000
	.align		4
        /*0014*/ 	.word	0xfffffffe
	.align		4
        /*0018*/ 	.word	0x00000000
	.align		4
        /*001c*/ 	.word	0xfffffffd
	.align		4
        /*0020*/ 	.word	0x00000000
	.align		4
        /*0024*/ 	.word	0xfffffffc


//--------------------- .nv.constant4             --------------------------
	.section	.nv.constant4,"a",@progbits
	.align	8
	.align		8
.nv.constant4:
        /*0000*/ 	.dword	vprintf
	.align		8
        /*0008*/ 	.dword	$str
	.align		8
        /*0010*/ 	.dword	$str$1
	.align		8
        /*0018*/ 	.dword	$str$2


//--------------------- .text._Z15rasterizeKernelPK12VertexDevicePKiiiiP11PixelDevicePK11LightDeviceiPK14MaterialDevice6float3f --------------------------
	.section	.text._Z15rasterizeKernelPK12VertexDevicePKiiiiP11PixelDevicePK11LightDeviceiPK14MaterialDevice6float3f,"ax",@progbits
	.align	128
        .global         _Z15rasterizeKernelPK12VertexDevicePKiiiiP11PixelDevicePK11LightDeviceiPK14MaterialDevice6float3f
        .type           _Z15rasterizeKernelPK12VertexDevicePKiiiiP11PixelDevicePK11LightDeviceiPK14MaterialDevice6float3f,@function
        .size           _Z15rasterizeKernelPK12VertexDevicePKiiiiP11PixelDevicePK11LightDeviceiPK14MaterialDevice6float3f,(.L_x_71 - _Z15rasterizeKernelPK12VertexDevicePKiiiiP11PixelDevicePK11LightDeviceiPK14MaterialDevice6float3f)
        .other          _Z15rasterizeKernelPK12VertexDevicePKiiiiP11PixelDevicePK11LightDeviceiPK14MaterialDevice6float3f,@"STO_CUDA_ENTRY STV_DEFAULT"
_Z15rasterizeKernelPK12VertexDevicePKiiiiP11PixelDevicePK11LightDeviceiPK14MaterialDevice6float3f:
.text._Z15rasterizeKernelPK12VertexDevicePKiiiiP11PixelDevicePK11LightDeviceiPK14MaterialDevice6float3f:
[----:B------:R-:W0:Y:S01]  /*0000*/  LDC R1, c[0x0][0x37c] ;  /* 0x0000df00ff017b82 */ /* 0x000e220000000800 */
[----:B------:R-:W1:Y:S01]  /*0010*/  S2R R17, SR_CTAID.X ;  /* 0x0000000000117919 */ /* 0x000e620000002500 */
[----:B------:R-:W2:Y:S06]  /*0020*/  LDCU UR5, c[0x0][0x2fc] ;  /* 0x00005f80ff0577ac */ /* 0x000eac0008000800 */
[----:B------:R-:W3:Y:S01]  /*0030*/  LDC R3, c[0x0][0x390] ;  /* 0x0000e400ff037b82 */ /* 0x000ee20000000800 */
[----:B0-----:R-:W-:Y:S01]  /*0040*/  IADD3 R1, PT, PT, R1, -0x18, RZ ;  /* 0xffffffe801017810 */ /* 0x001fe20007ffe0ff */
[----:B------:R-:W1:Y:S01]  /*0050*/  S2R R2, SR_TID.X ;  /* 0x0000000000027919 */ /* 0x000e620000002100 */
[----:B------:R-:W1:Y:S01]  /*0060*/  LDCU UR38, c[0x0][0x360] ;  /* 0x00006c00ff2677ac */ /* 0x000e620008000800 */
[----:B------:R-:W0:Y:S02]  /*0070*/  LDCU UR4, c[0x0][0x2f8] ;  /* 0x00005f00ff0477ac */ /* 0x000e240008000800 */
[----:B0-----:R-:W-:-:S05]  /*0080*/  IADD3 R31, P1, PT, R1, UR4, RZ ;  /* 0x00000004011f7c10 */ /* 0x001fca000ff3e0ff */
[----:B--2---:R-:W-:Y:S02]  /*0090*/  IMAD.X R30, RZ, RZ, UR5, P1 ;  /* 0x00000005ff1e7e24 */ /* 0x004fe400088e06ff */
[----:B-1----:R-:W-:-:S05]  /*00a0*/  IMAD R16, R17, UR38, R2 ;  /* 0x0000002611107c24 */ /* 0x002fca000f8e0202 */
[----:B---3--:R-:W-:-:S13]  /*00b0*/  ISETP.GE.AND P0, PT, R16, R3, PT ;  /* 0x000000031000720c */ /* 0x008fda0003f06270 */
[----:B------:R-:W-:Y:S05]  /*00c0*/  @P0 EXIT ;  /* 0x000000000000094d */ /* 0x000fea0003800000 */
[----:B------:R-:W-:Y:S01]  /*00d0*/  ISETP.GT.AND P0, PT, R16, 0x9, PT ;  /* 0x000000091000780c */ /* 0x000fe20003f04270 */
[----:B------:R-:W0:Y:S01]  /*00e0*/  LDCU.64 UR36, c[0x0][0x358] ;  /* 0x00006b00ff2477ac */ /* 0x000e220008000a00 */
[----:B------:R-:W-:Y:S11]  /*00f0*/  BSSY.RECONVERGENT B6, `(.L_x_0) ;  /* 0x000000d000067945 */ /* 0x000ff60003800200 */
[----:B------:R-:W-:Y:S05]  /*0100*/  @P0 BRA `(.L_x_1) ;  /* 0x00000000002c0947 */ /* 0x000fea0003800000 */
[----:B------:R-:W-:Y:S01]  /*0110*/  MOV R0, 0x0 ;  /* 0x0000000000007802 */ /* 0x000fe20000000f00 */
[----:B------:R1:W-:Y:S01]  /*0120*/  STL.64 [R1], R16 ;  /* 0x0000001001007387 */ /* 0x0003e20000100a00 */
[----:B------:R-:W2:Y:S01]  /*0130*/  LDCU.64 UR4, c[0x4][0x8] ;  /* 0x01000100ff0477ac */ /* 0x000ea20008000a00 */
[----:B------:R-:W-:Y:S01]  /*0140*/  MOV R6, R31 ;  /* 0x0000001f00067202 */ /* 0x000fe20000000f00 */
[----:B------:R1:W3:Y:S01]  /*0150*/  LDC.64 R8, c[0x4][R0] ;  /* 0x0100000000087b82 */ /* 0x0002e20000000a00 */
[----:B------:R1:W-:Y:S01]  /*0160*/  STL.64 [R1+0x8], R2 ;  /* 0x0000080201007387 */ /* 0x0003e20000100a00 */
[----:B------:R-:W-:Y:S01]  /*0170*/  IMAD.MOV.U32 R7, RZ, RZ, R30 ;  /* 0x000000ffff077224 */ /* 0x000fe200078e001e */
[----:B--2---:R-:W-:Y:S01]  /*0180*/  MOV R4, UR4 ;  /* 0x0000000400047c02 */ /* 0x004fe20008000f00 */
[----:B-1----:R-:W-:-:S07]  /*0190*/  IMAD.U32 R5, RZ, RZ, UR5 ;  /* 0x00000005ff057e24 */ /* 0x002fce000f8e00ff */
[----:B------:R-:W-:-:S07]  /*01a0*/  LEPC R20, `(.L_x_1) ;  /* 0x000000001014794e */ /* 0x000fce0000000000 */
[----:B0--3--:R-:W-:Y:S05]  /*01b0*/  CALL.ABS.NOINC R8 ;  /* 0x0000000008007343 */ /* 0x009fea0003c00000 */
.L_x_1:
[----:B0-----:R-:W-:Y:S05]  /*01c0*/  BSYNC.RECONVERGENT B6 ;  /* 0x0000000000067941 */ /* 0x001fea0003800200 */
.L_x_0:
[----:B------:R-:W0:Y:S01]  /*01d0*/  LDC.64 R4, c[0x0][0x388] ;  /* 0x0000e200ff047b82 */ /* 0x000e220000000a00 */
[----:B------:R-:W-:-:S04]  /*01e0*/  IMAD R3, R16, 0x3, RZ ;  /* 0x0000000310037824 */ /* 0x000fc800078e02ff */
[----:B0-----:R-:W-:-:S05]  /*01f0*/  IMAD.WIDE R4, R3, 0x4, R4 ;  /* 0x0000000403047825 */ /* 0x001fca00078e0204 */
[----:B------:R0:W5:Y:S04]  /*0200*/  LDG.E R22, desc[UR36][R4.64+0x8] ;  /* 0x0000082404167981 */ /* 0x000168000c1e1900 */
[----:B------:R0:W5:Y:S04]  /*0210*/  LDG.E R18, desc[UR36][R4.64] ;  /* 0x0000002404127981 */ /* 0x000168000c1e1900 */
[----:B------:R0:W5:Y:S01]  /*0220*/  LDG.E R19, desc[UR36][R4.64+0x4] ;  /* 0x0000042404137981 */ /* 0x000162000c1e1900 */
[----:B------:R-:W-:Y:S01]  /*0230*/  LOP3.LUT P0, RZ, R16, R2, RZ, 0xfc, !PT ;  /* 0x0000000210ff7212 */ /* 0x000fe2000780fcff */
[----:B------:R-:W-:-:S12]  /*0240*/  BSSY.RECONVERGENT B6, `(.L_x_2) ;  /* 0x000000d000067945 */ /* 0x000fd80003800200 */
[----:B0-----:R-:W-:Y:S05]  /*0250*/  @P0 BRA `(.L_x_3) ;  /* 0x00000000002c0947 */ /* 0x001fea0003800000 */
[----:B------:R-:W-:Y:S01]  /*0260*/  MOV R0, 0x0 ;  /* 0x0000000000007802 */ /* 0x000fe20000000f00 */
[----:B-----5:R0:W-:Y:S01]  /*0270*/  STL.64 [R1], R18 ;  /* 0x0000001201007387 */ /* 0x0201e20000100a00 */
[----:B------:R-:W1:Y:S01]  /*0280*/  LDCU.64 UR4, c[0x4][0x10] ;  /* 0x01000200ff0477ac */ /* 0x000e620008000a00 */
[----:B------:R-:W-:Y:S01]  /*0290*/  MOV R6, R31 ;  /* 0x0000001f00067202 */ /* 0x000fe20000000f00 */
[----:B------:R0:W2:Y:S01]  /*02a0*/  LDC.64 R8, c[0x4][R0] ;  /* 0x0100000000087b82 */ /* 0x0000a20000000a00 */
[----:B------:R0:W-:Y:S01]  /*02b0*/  STL [R1+0x8], R22 ;  /* 0x0000081601007387 */ /* 0x0001e20000100800 */
[----:B------:R-:W-:Y:S01]  /*02c0*/  IMAD.MOV.U32 R7, RZ, RZ, R30 ;  /* 0x000000ffff077224 */ /* 0x000fe200078e001e */
[----:B-1----:R-:W-:Y:S01]  /*02d0*/  MOV R4, UR4 ;  /* 0x0000000400047c02 */ /* 0x002fe20008000f00 */
[----:B0-----:R-:W-:-:S07]  /*02e0*/  IMAD.U32 R5, RZ, RZ, UR5 ;  /* 0x00000005ff057e24 */ /* 0x001fce000f8e00ff */
[----:B------:R-:W-:-:S07]  /*02f0*/  LEPC R20, `(.L_x_3) ;  /* 0x000000001014794e */ /* 0x000fce0000000000 */
[----:B--2---:R-:W-:Y:S05]  /*0300*/  CALL.ABS.NOINC R8 ;  /* 0x0000000008007343 */ /* 0x004fea0003c00000 */
.L_x_3:
[----:B------:R-:W-:Y:S05]  /*0310*/  BSYNC.RECONVERGENT B6 ;  /* 0x0000000000067941 */ /* 0x000fea0003800200 */
.L_x_2:
[----:B------:R-:W0:Y:S08]  /*0320*/  LDC.64 R8, c[0x0][0x380] ;  /* 0x0000e000ff087b82 */ /* 0x000e300000000a00 */
[----:B------:R-:W1:Y:S01]  /*0330*/  LDC R33, c[0x0][0x398] ;  /* 0x0000e600ff217b82 */ /* 0x000e620000000800 */
[----:B0----5:R-:W-:-:S04]  /*0340*/  IMAD.WIDE R6, R18, 0x18, R8 ;  /* 0x0000001812067825 */ /* 0x021fc800078e0208 */
[--C-:B------:R-:W-:Y:S01]  /*0350*/  IMAD.WIDE R4, R19, 0x18, R8.reuse ;  /* 0x0000001813047825 */ /* 0x100fe200078e0208 */
[----:B------:R-:W2:Y:S03]  /*0360*/  LDG.E R3, desc[UR36][R6.64+0x4] ;  /* 0x0000042406037981 */ /* 0x000ea6000c1e1900 */
[----:B------:R-:W-:Y:S01]  /*0370*/  IMAD.WIDE R8, R22, 0x18, R8 ;  /* 0x0000001816087825 */ /* 0x000fe200078e0208 */
[----:B------:R-:W2:Y:S04]  /*0380*/  LDG.E R11, desc[UR36][R4.64+0x4] ;  /* 0x00000424040b7981 */ /* 0x000ea8000c1e1900 */
[----:B------:R-:W2:Y:S04]  /*0390*/  LDG.E R46, desc[UR36][R8.64+0x4] ;  /* 0x00000424082e7981 */ /* 0x000ea8000c1e1900 */
[----:B------:R0:W5:Y:S04]  /*03a0*/  LDG.E R0, desc[UR36][R6.64] ;  /* 0x0000002406007981 */ /* 0x000168000c1e1900 */
[----:B------:R0:W5:Y:S04]  /*03b0*/  LDG.E R34, desc[UR36][R4.64] ;  /* 0x0000002404227981 */ /* 0x000168000c1e1900 */
[----:B------:R0:W5:Y:S01]  /*03c0*/  LDG.E R47, desc[UR36][R8.64] ;  /* 0x00000024082f7981 */ /* 0x000162000c1e1900 */
[----:B--2---:R-:W-:-:S02]  /*03d0*/  FMNMX3 R10, R3, R11, R46, PT ;  /* 0x0000000b030a7276 */ /* 0x004fc4000380002e */
[----:B------:R-:W-:-:S04]  /*03e0*/  FMNMX3 R12, R3, R11, R46, !PT ;  /* 0x0000000b030c7276 */ /* 0x000fc8000780002e */
[----:B------:R-:W2:Y:S08]  /*03f0*/  F2I.FLOOR.NTZ R10, R10 ;  /* 0x0000000a000a7305 */ /* 0x000eb00000207100 */
[----:B------:R-:W1:Y:S01]  /*0400*/  F2I.CEIL.NTZ R12, R12 ;  /* 0x0000000c000c7305 */ /* 0x000e62000020b100 */
[----:B--2---:R-:W-:-:S04]  /*0410*/  VIMNMX R13, PT, PT, RZ, R10, !PT ;  /* 0x0000000aff0d7248 */ /* 0x004fc80007fe0100 */
[----:B------:R-:W-:Y:S02]  /*0420*/  IADD3 R14, PT, PT, R13, R2, RZ ;  /* 0x000000020d0e7210 */ /* 0x000fe40007ffe0ff */
[----:B-1----:R-:W-:-:S04]  /*0430*/  VIADDMNMX R45, R33, 0xffffffff, R12, PT ;  /* 0xffffffff212d7846 */ /* 0x002fc8000380010c */
[----:B------:R-:W-:-:S13]  /*0440*/  ISETP.GT.AND P0, PT, R14, R45, PT ;  /* 0x0000002d0e00720c */ /* 0x000fda0003f04270 */
[----:B0-----:R-:W-:Y:S05]  /*0450*/  @P0 EXIT ;  /* 0x000000000000094d */ /* 0x001fea0003800000 */
[----:B------:R-:W5:Y:S04]  /*0460*/  LDG.E R49, desc[UR36][R6.64+0x8] ;  /* 0x0000082406317981 */ /* 0x000f68000c1e1900 */
[----:B------:R-:W5:Y:S02]  /*0470*/  LDG.E R44, desc[UR36][R8.64+0x8] ;  /* 0x00000824082c7981 */ /* 0x000f64000c1e1900 */
[CCC-:B-----5:R-:W-:Y:S01]  /*0480*/  FMNMX3 R2, R0.reuse, R34.reuse, R47.reuse, PT ;  /* 0x0000002200027276 */ /* 0x1e0fe2000380002f */
[----:B------:R-:W0:Y:S01]  /*0490*/  LDC R13, c[0x0][0x394] ;  /* 0x0000e500ff0d7b82 */ /* 0x000e220000000800 */
[----:B------:R1:W5:Y:S04]  /*04a0*/  LDG.E R48, desc[UR36][R4.64+0x8] ;  /* 0x0000082404307981 */ /* 0x000368000c1e1900 */
[----:B------:R-:W2:Y:S01]  /*04b0*/  F2I.FLOOR.NTZ R2, R2 ;  /* 0x0000000200027305 */ /* 0x000ea20000207100 */
[----:B------:R-:W-:-:S07]  /*04c0*/  FMNMX3 R10, R0, R34, R47, !PT ;  /* 0x00000022000a7276 */ /* 0x000fce000780002f */
[----:B------:R-:W0:Y:S01]  /*04d0*/  F2I.CEIL.NTZ R10, R10 ;  /* 0x0000000a000a7305 */ /* 0x000e22000020b100 */
[----:B--2---:R-:W-:-:S05]  /*04e0*/  VIMNMX R17, PT, PT, RZ, R2, !PT ;  /* 0x00000002ff117248 */ /* 0x004fca0007fe0100 */
[----:B------:R-:W-:Y:S02]  /*04f0*/  VIADD R23, R17, 0x2 ;  /* 0x0000000211177836 */ /* 0x000fe40000000000 */
[----:B------:R-:W-:-:S03]  /*0500*/  FADD R36, -R3, R46 ;  /* 0x0000002e03247221 */ /* 0x000fc60000000100 */
[----:B-1----:R-:W-:Y:S01]  /*0510*/  I2FP.F32.U32 R4, R23 ;  /* 0x0000001700047245 */ /* 0x002fe20000201000 */
[--C-:B------:R-:W-:Y:S01]  /*0520*/  FADD R34, -R34, R47.reuse ;  /* 0x0000002f22227221 */ /* 0x100fe20000000100 */
[----:B0-----:R-:W-:Y:S01]  /*0530*/  VIADDMNMX R42, R13, 0xffffffff, R10, PT ;  /* 0xffffffff0d2a7846 */ /* 0x001fe2000380010a */
[--C-:B------:R-:W-:Y:S02]  /*0540*/  FADD R3, R3, -R46.reuse ;  /* 0x8000002e03037221 */ /* 0x100fe40000000000 */
[----:B------:R-:W-:Y:S01]  /*0550*/  FADD R4, R4, 0.5 ;  /* 0x3f00000004047421 */ /* 0x000fe20000000000 */
[----:B------:R-:W-:Y:S01]  /*0560*/  FADD R32, R11, -R46 ;  /* 0x8000002e0b207221 */ /* 0x000fe20000000000 */
[----:B------:R-:W-:Y:S01]  /*0570*/  FADD R35, R0, -R47 ;  /* 0x8000002f00237221 */ /* 0x000fe20000000000 */
[----:B------:R-:W-:Y:S01]  /*0580*/  FMUL R3, R34, R3 ;  /* 0x0000000322037220 */ /* 0x000fe20000400000 */
[----:B------:R-:W-:Y:S01]  /*0590*/  FADD R39, -R47, R4 ;  /* 0x000000042f277221 */ /* 0x000fe20000000100 */
[----:B------:R-:W-:Y:S01]  /*05a0*/  IADD3 R40, PT, PT, R42, 0x1, -R17 ;  /* 0x000000012a287810 */ /* 0x000fe20007ffe811 */
[----:B------:R-:W-:Y:S01]  /*05b0*/  IMAD R33, R13, R33, RZ ;  /* 0x000000210d217224 */ /* 0x000fe200078e02ff */
[C---:B------:R-:W-:Y:S01]  /*05c0*/  IADD3 R37, PT, PT, R17.reuse, 0x3, RZ ;  /* 0x0000000311257810 */ /* 0x040fe20007ffe0ff */
[----:B------:R-:W-:Y:S01]  /*05d0*/  IMAD.MOV.U32 R2, RZ, RZ, R14 ;  /* 0x000000ffff027224 */ /* 0x000fe200078e000e */
[----:B------:R-:W-:Y:S01]  /*05e0*/  IADD3 R19, PT, PT, R17, 0x1, RZ ;  /* 0x0000000111137810 */ /* 0x000fe20007ffe0ff */
[C---:B------:R-:W-:Y:S01]  /*05f0*/  FFMA R38, R32.reuse, R35, R3 ;  /* 0x0000002320267223 */ /* 0x040fe20000000003 */
[----:B------:R-:W-:Y:S01]  /*0600*/  FMUL R39, R32, R39 ;  /* 0x0000002720277220 */ /* 0x000fe20000400000 */
[----:B------:R-:W-:-:S07]  /*0610*/  LOP3.LUT R40, R40, 0x3, RZ, 0xc0, !PT ;  /* 0x0000000328287812 */ /* 0x000fce00078ec0ff */
.L_x_58:
[----:B------:R-:W-:Y:S01]  /*0620*/  ISETP.GE.AND P0, PT, R42, R17, PT ;  /* 0x000000112a00720c */ /* 0x000fe20003f06270 */
[----:B------:R-:W-:-:S12]  /*0630*/  BSSY.RECONVERGENT B7, `(.L_x_4) ;  /* 0x00001ff000077945 */ /* 0x000fd80003800200 */
[----:B0-----:R-:W-:Y:S05]  /*0640*/  @!P0 BRA `(.L_x_5) ;  /* 0x0000001c00f48947 */ /* 0x001fea0003800000 */
[----:B------:R-:W-:Y:S01]  /*0650*/  ISETP.NE.AND P0, PT, R40, RZ, PT ;  /* 0x000000ff2800720c */ /* 0x000fe20003f05270 */
[----:B------:R-:W-:Y:S01]  /*0660*/  BSSY.RECONVERGENT B6, `(.L_x_6) ;  /* 0x00000dc000067945 */ /* 0x000fe20003800200 */
[----:B------:R-:W-:Y:S01]  /*0670*/  I2FP.F32.S32 R0, R2 ;  /* 0x0000000200007245 */ /* 0x000fe20000201400 */
[----:B------:R-:W-:-:S04]  /*0680*/  IMAD.MOV.U32 R7, RZ, RZ, R17 ;  /* 0x000000ffff077224 */ /* 0x000fc800078e0011 */
[----:B------:R-:W-:-:S04]  /*0690*/  FADD R3, R0, 0.5 ;  /* 0x3f00000000037421 */ /* 0x000fc80000000000 */
[----:B------:R-:W-:-:S04]  /*06a0*/  FADD R3, -R46, R3 ;  /* 0x000000032e037221 */ /* 0x000fc80000000100 */
[-C--:B------:R-:W-:Y:S01]  /*06b0*/  FMUL R41, R34, R3.reuse ;  /* 0x0000000322297220 */ /* 0x080fe20000400000 */
[----:B------:R-:W-:Y:S01]  /*06c0*/  FMUL R43, R35, R3 ;  /* 0x00000003232b7220 */ /* 0x000fe20000400000 */
[----:B------:R-:W-:Y:S06]  /*06d0*/  @!P0 BRA `(.L_x_7) ;  /* 0x0000000c00508947 */ /* 0x000fec0003800000 */
[----:B------:R-:W-:Y:S01]  /*06e0*/  I2FP.F32.U32 R0, R17 ;  /* 0x0000001100007245 */ /* 0x000fe20000201000 */
[----:B------:R-:W0:Y:S01]  /*06f0*/  MUFU.RCP R3, R38 ;  /* 0x0000002600037308 */ /* 0x000e220000001000 */
[----:B------:R-:W-:Y:S03]  /*0700*/  BSSY.RECONVERGENT B2, `(.L_x_8) ;  /* 0x000000e000027945 */ /* 0x000fe60003800200 */
[----:B------:R-:W-:-:S04]  /*0710*/  FADD R0, R0, 0.5 ;  /* 0x3f00000000007421 */ /* 0x000fc80000000000 */
[----:B------:R-:W-:-:S04]  /*0720*/  FADD R9, -R47, R0 ;  /* 0x000000002f097221 */ /* 0x000fc80000000100 */
[----:B------:R-:W-:-:S04]  /*0730*/  FFMA R15, R32, R9, R41 ;  /* 0x00000009200f7223 */ /* 0x000fc80000000029 */
[----:B------:R-:W1:Y:S01]  /*0740*/  FCHK P0, R15, R38 ;  /* 0x000000260f007302 */ /* 0x000e620000000000 */
[----:B0-----:R-:W-:-:S04]  /*0750*/  FFMA R0, R3, -R38, 1 ;  /* 0x3f80000003007423 */ /* 0x001fc80000000826 */
[----:B------:R-:W-:-:S04]  /*0760*/  FFMA R0, R3, R0, R3 ;  /* 0x0000000003007223 */ /* 0x000fc80000000003 */
[----:B------:R-:W-:-:S04]  /*0770*/  FFMA R3, R15, R0, RZ ;  /* 0x000000000f037223 */ /* 0x000fc800000000ff */
[----:B------:R-:W-:-:S04]  /*0780*/  FFMA R10, R3, -R38, R15 ;  /* 0x80000026030a7223 */ /* 0x000fc8000000000f */
[----:B------:R-:W-:Y:S01]  /*0790*/  FFMA R10, R0, R10, R3 ;  /* 0x0000000a000a7223 */ /* 0x000fe20000000003 */
[----:B-1----:R-:W-:Y:S06]  /*07a0*/  @!P0 BRA `(.L_x_9) ;  /* 0x00000000000c8947 */ /* 0x002fec0003800000 */
[----:B------:R-:W-:-:S07]  /*07b0*/  MOV R4, 0x7d0 ;  /* 0x000007d000047802 */ /* 0x000fce0000000f00 */
[----:B-----5:R-:W-:Y:S05]  /*07c0*/  CALL.REL.NOINC `($__internal_0_$__cuda_sm3x_div_rn_noftz_f32_slowpath) ;  /* 0x0000001c00a87944 */ /* 0x020fea0003c00000 */
[----:B------:R-:W-:-:S07]  /*07d0*/  MOV R10, R0 ;  /* 0x00000000000a7202 */ /* 0x000fce0000000f00 */
.L_x_9:
[----:B------:R-:W-:Y:S05]  /*07e0*/  BSYNC.RECONVERGENT B2 ;  /* 0x0000000000027941 */ /* 0x000fea0003800200 */
.L_x_8:
[----:B------:R-:W0:Y:S01]  /*07f0*/  MUFU.RCP R3, R38 ;  /* 0x0000002600037308 */ /* 0x000e220000001000 */
[----:B------:R-:W-:Y:S01]  /*0800*/  FFMA R15, R36, R9, R43 ;  /* 0x00000009240f7223 */ /* 0x000fe2000000002b */
[----:B------:R-:W-:Y:S06]  /*0810*/  BSSY.RECONVERGENT B2, `(.L_x_10) ;  /* 0x000000a000027945 */ /* 0x000fec0003800200 */
        /* <DEDUP_REMOVED lines=9> */
.L_x_11:
[----:B------:R-:W-:Y:S05]  /*08b0*/  BSYNC.RECONVERGENT B2 ;  /* 0x0000000000027941 */ /* 0x000fea0003800200 */
.L_x_10:
[----:B------:R-:W-:Y:S01]  /*08c0*/  FADD R3, -R10, 1 ;  /* 0x3f8000000a037421 */ /* 0x000fe20000000100 */
[----:B------:R-:W-:Y:S03]  /*08d0*/  BSSY.RECONVERGENT B8, `(.L_x_12) ;  /* 0x0000024000087945 */ /* 0x000fe60003800200 */
[----:B------:R-:W-:-:S05]  /*08e0*/  FADD R4, R3, -R0 ;  /* 0x8000000003047221 */ /* 0x000fca0000000000 */
[----:B------:R-:W-:-:S04]  /*08f0*/  FSETP.GE.AND P0, PT, R4, RZ, PT ;  /* 0x000000ff0400720b */ /* 0x000fc80003f06000 */
[----:B------:R-:W-:-:S04]  /*0900*/  FSETP.LTU.OR P0, PT, R0, RZ, !P0 ;  /* 0x000000ff0000720b */ /* 0x000fc80004709400 */
[----:B------:R-:W-:-:S13]  /*0910*/  FSETP.LTU.OR P0, PT, R10, RZ, P0 ;  /* 0x000000ff0a00720b */ /* 0x000fda0000709400 */
[----:B------:R-:W-:Y:S05]  /*0920*/  @P0 BRA `(.L_x_13) ;  /* 0x0000000000780947 */ /* 0x000fea0003800000 */
[----:B------:R-:W0:Y:S01]  /*0930*/  LDC R3, c[0x0][0x394] ;  /* 0x0000e500ff037b82 */ /* 0x000e220000000800 */
[----:B-----5:R-:W-:-:S04]  /*0940*/  FMUL R0, R48, R0 ;  /* 0x0000000030007220 */ /* 0x020fc80000400000 */
[----:B------:R-:W-:-:S04]  /*0950*/  FFMA R5, R49, R10, R0 ;  /* 0x0000000a31057223 */ /* 0x000fc80000000000 */
[----:B------:R-:W-:Y:S01]  /*0960*/  FFMA R7, R44, R4, R5 ;  /* 0x000000042c077223 */ /* 0x000fe20000000005 */
[----:B0-----:R-:W-:-:S05]  /*0970*/  IMAD R16, R2, R3, R17 ;  /* 0x0000000302107224 */ /* 0x001fca00078e0211 */
[----:B------:R-:W-:-:S04]  /*0980*/  ISETP.GE.AND P0, PT, R16, R33, PT ;  /* 0x000000211000720c */ /* 0x000fc80003f06270 */
[----:B------:R-:W-:-:S13]  /*0990*/  ISETP.LT.OR P0, PT, R16, RZ, P0 ;  /* 0x000000ff1000720c */ /* 0x000fda0000701670 */
[----:B------:R-:W-:Y:S05]  /*09a0*/  @P0 BRA `(.L_x_14) ;  /* 0x0000000000240947 */ /* 0x000fea0003800000 */
[----:B------:R-:W0:Y:S02]  /*09b0*/  LDC.64 R4, c[0x0][0x3a0] ;  /* 0x0000e800ff047b82 */ /* 0x000e240000000a00 */
[----:B0-----:R-:W-:-:S05]  /*09c0*/  IMAD.WIDE.U32 R4, R16, 0x8, R4 ;  /* 0x0000000810047825 */ /* 0x001fca00078e0004 */
[----:B------:R-:W2:Y:S02]  /*09d0*/  LDG.E R0, desc[UR36][R4.64+0x4] ;  /* 0x0000042404007981 */ /* 0x000ea4000c1e1900 */
[----:B--2---:R-:W-:-:S13]  /*09e0*/  FSETP.GEU.AND P0, PT, R7, R0, PT ;  /* 0x000000000700720b */ /* 0x004fda0003f0e000 */
[----:B------:R-:W-:Y:S05]  /*09f0*/  @P0 BRA `(.L_x_13) ;  /* 0x0000000000440947 */ /* 0x000fea0003800000 */
[----:B------:R-:W-:Y:S01]  /*0a00*/  IMAD.MOV.U32 R3, RZ, RZ, -0xffff01 ;  /* 0xff0000ffff037424 */ /* 0x000fe200078e00ff */
[----:B------:R0:W-:Y:S04]  /*0a10*/  STG.E desc[UR36][R4.64+0x4], R7 ;  /* 0x0000040704007986 */ /* 0x0001e8000c101924 */
[----:B------:R0:W-:Y:S01]  /*0a20*/  STG.E desc[UR36][R4.64], R3 ;  /* 0x0000000304007986 */ /* 0x0001e2000c101924 */
[----:B------:R-:W-:Y:S05]  /*0a30*/  BRA `(.L_x_13) ;  /* 0x0000000000347947 */ /* 0x000fea0003800000 */
.L_x_14:
[----:B------:R-:W0:Y:S01]  /*0a40*/  LDC R0, c[0x0][0x398] ;  /* 0x0000e600ff007b82 */ /* 0x000e220000000800 */
[----:B------:R-:W-:Y:S01]  /*0a50*/  MOV R8, 0x0 ;  /* 0x0000000000087802 */ /* 0x000fe20000000f00 */
[----:B------:R1:W-:Y:S01]  /*0a60*/  STL.64 [R1], R16 ;  /* 0x0000001001007387 */ /* 0x0003e20000100a00 */
[----:B------:R-:W2:Y:S01]  /*0a70*/  LDCU.64 UR4, c[0x4][0x18] ;  /* 0x01000300ff0477ac */ /* 0x000ea20008000a00 */
[----:B------:R-:W-:Y:S02]  /*0a80*/  MOV R6, R31 ;  /* 0x0000001f00067202 */ /* 0x000fe40000000f00 */
[----:B------:R1:W-:Y:S01]  /*0a90*/  STL.64 [R1+0x8], R2 ;  /* 0x0000080201007387 */ /* 0x0003e20000100a00 */
[----:B------:R-:W-:Y:S01]  /*0aa0*/  MOV R7, R30 ;  /* 0x0000001e00077202 */ /* 0x000fe20000000f00 */
[----:B------:R-:W3:Y:S01]  /*0ab0*/  LDC.64 R8, c[0x4][R8] ;  /* 0x0100000008087b82 */ /* 0x000ee20000000a00 */
[----:B--2---:R-:W-:Y:S01]  /*0ac0*/  MOV R4, UR4 ;  /* 0x0000000400047c02 */ /* 0x004fe20008000f00 */
[----:B------:R-:W-:Y:S01]  /*0ad0*/  IMAD.U32 R5, RZ, RZ, UR5 ;  /* 0x00000005ff057e24 */ /* 0x000fe2000f8e00ff */
[----:B0-----:R1:W-:Y:S06]  /*0ae0*/  STL [R1+0x10], R0 ;  /* 0x0000100001007387 */ /* 0x0013ec0000100800 */
[----:B------:R-:W-:-:S07]  /*0af0*/  LEPC R20, `(.L_x_13) ;  /* 0x000000001014794e */ /* 0x000fce0000000000 */
[----:B-1-3--:R-:W-:Y:S05]  /*0b00*/  CALL.ABS.NOINC R8 ;  /* 0x0000000008007343 */ /* 0x00afea0003c00000 */
.L_x_13:
[----:B------:R-:W-:Y:S05]  /*0b10*/  BSYNC.RECONVERGENT B8 ;  /* 0x0000000000087941 */ /* 0x000fea0003800200 */
.L_x_12:
[----:B------:R-:W-:Y:S01]  /*0b20*/  ISETP.NE.AND P0, PT, R40, 0x1, PT ;  /* 0x000000012800780c */ /* 0x000fe20003f05270 */
[----:B0-----:R-:W-:-:S12]  /*0b30*/  IMAD.MOV.U32 R7, RZ, RZ, R19 ;  /* 0x000000ffff077224 */ /* 0x001fd800078e0013 */
[----:B------:R-:W-:Y:S05]  /*0b40*/  @!P0 BRA `(.L_x_7) ;  /* 0x0000000800348947 */ /* 0x000fea0003800000 */
        /* <DEDUP_REMOVED lines=16> */
.L_x_16:
[----:B------:R-:W-:Y:S05]  /*0c50*/  BSYNC.RECONVERGENT B2 ;  /* 0x0000000000027941 */ /* 0x000fea0003800200 */
.L_x_15:
        /* <DEDUP_REMOVED lines=12> */
.L_x_18:
[----:B------:R-:W-:Y:S05]  /*0d20*/  BSYNC.RECONVERGENT B2 ;  /* 0x0000000000027941 */ /* 0x000fea0003800200 */
.L_x_17:
        /* <DEDUP_REMOVED lines=20> */
[----:B------:R-:W-:Y:S01]  /*0e70*/  MOV R3, 0xff0000ff ;  /* 0xff0000ff00037802 */ /* 0x000fe20000000f00 */
[----:B------:R0:W-:Y:S04]  /*0e80*/  STG.E desc[UR36][R4.64+0x4], R7 ;  /* 0x0000040704007986 */ /* 0x0001e8000c101924 */
[----:B------:R0:W-:Y:S01]  /*0e90*/  STG.E desc[UR36][R4.64], R3 ;  /* 0x0000000304007986 */ /* 0x0001e2000c101924 */
[----:B------:R-:W-:Y:S05]  /*0ea0*/  BRA `(.L_x_20) ;  /* 0x0000000000347947 */ /* 0x000fea0003800000 */
.L_x_21:
[----:B------:R-:W0:Y:S01]  /*0eb0*/  LDC R0, c[0x0][0x398] ;  /* 0x0000e600ff007b82 */ /* 0x000e220000000800 */
[----:B------:R-:W-:Y:S01]  /*0ec0*/  MOV R8, 0x0 ;  /* 0x0000000000087802 */ /* 0x000fe20000000f00 */
[----:B------:R1:W-:Y:S01]  /*0ed0*/  STL.64 [R1], R18 ;  /* 0x0000001201007387 */ /* 0x0003e20000100a00 */
[----:B------:R-:W2:Y:S01]  /*0ee0*/  LDCU.64 UR4, c[0x4][0x18] ;  /* 0x01000300ff0477ac */ /* 0x000ea20008000a00 */
[----:B------:R-:W-:Y:S01]  /*0ef0*/  MOV R6, R31 ;  /* 0x0000001f00067202 */ /* 0x000fe20000000f00 */
[----:B------:R-:W-:Y:S01]  /*0f00*/  IMAD.MOV.U32 R7, RZ, RZ, R30 ;  /* 0x000000ffff077224 */ /* 0x000fe200078e001e */
[----:B------:R1:W-:Y:S02]  /*0f10*/  STL.64 [R1+0x8], R2 ;  /* 0x0000080201007387 */ /* 0x0003e40000100a00 */
[----:B------:R-:W3:Y:S01]  /*0f20*/  LDC.64 R8, c[0x4][R8] ;  /* 0x0100000008087b82 */ /* 0x000ee20000000a00 */
[----:B--2---:R-:W-:Y:S01]  /*0f30*/  IMAD.U32 R4, RZ, RZ, UR4 ;  /* 0x00000004ff047e24 */ /* 0x004fe2000f8e00ff */
[----:B------:R-:W-:Y:S01]  /*0f40*/  MOV R5, UR5 ;  /* 0x0000000500057c02 */ /* 0x000fe20008000f00 */
[----:B0-----:R1:W-:Y:S06]  /*0f50*/  STL [R1+0x10], R0 ;  /* 0x0000100001007387 */ /* 0x0013ec0000100800 */
[----:B------:R-:W-:-:S07]  /*0f60*/  LEPC R20, `(.L_x_20) ;  /* 0x000000001014794e */ /* 0x000fce0000000000 */
[----:B-1-3--:R-:W-:Y:S05]  /*0f70*/  CALL.ABS.NOINC R8 ;  /* 0x0000000008007343 */ /* 0x00afea0003c00000 */
.L_x_20:
[----:B------:R-:W-:Y:S05]  /*0f80*/  BSYNC.RECONVERGENT B8 ;  /* 0x0000000000087941 */ /* 0x000fea0003800200 */
.L_x_19:
[----:B------:R-:W-:Y:S02]  /*0f90*/  ISETP.NE.AND P0, PT, R40, 0x2, PT ;  /* 0x000000022800780c */ /* 0x000fe40003f05270 */
[----:B0-----:R-:W-:-:S11]  /*0fa0*/  MOV R7, R23 ;  /* 0x0000001700077202 */ /* 0x001fd60000000f00 */
[----:B------:R-:W-:Y:S05]  /*0fb0*/  @!P0 BRA `(.L_x_7) ;  /* 0x0000000400188947 */ /* 0x000fea0003800000 */
[----:B------:R-:W0:Y:S01]  /*0fc0*/  MUFU.RCP R3, R38 ;  /* 0x0000002600037308 */ /* 0x000e220000001000 */
[----:B------:R-:W-:Y:S01]  /*0fd0*/  FADD R15, R39, R41 ;  /* 0x00000029270f7221 */ /* 0x000fe20000000000 */
        /* <DEDUP_REMOVED lines=11> */
.L_x_23:
[----:B------:R-:W-:Y:S05]  /*1090*/  BSYNC.RECONVERGENT B2 ;  /* 0x0000000000027941 */ /* 0x000fea0003800200 */
.L_x_22:
        /* <DEDUP_REMOVED lines=15> */
.L_x_25:
[----:B------:R-:W-:Y:S05]  /*1190*/  BSYNC.RECONVERGENT B2 ;  /* 0x0000000000027941 */ /* 0x000fea0003800200 */
.L_x_24:
[----:B------:R-:W-:Y:S01]  /*11a0*/  FADD R3, -R10, 1 ;  /* 0x3f8000000a037421 */ /* 0x000fe20000000100 */
[----:B------:R-:W-:-:S03]  /*11b0*/  IMAD.MOV.U32 R7, RZ, RZ, R37 ;  /* 0x000000ffff077224 */ /* 0x000fc600078e0025 */
        /* <DEDUP_REMOVED lines=15> */
[----:B------:R-:W2:Y:S01]  /*12b0*/  LDG.E R0, desc[UR36][R4.64+0x4] ;  /* 0x0000042404007981 */ /* 0x000ea2000c1e1900 */
[----:B------:R-:W-:Y:S02]  /*12c0*/  MOV R7, R37 ;  /* 0x0000002500077202 */ /* 0x000fe40000000f00 */
[----:B--2---:R-:W-:-:S13]  /*12d0*/  FSETP.GEU.AND P0, PT, R9, R0, PT ;  /* 0x000000000900720b */ /* 0x004fda0003f0e000 */
[----:B------:R-:W-:Y:S05]  /*12e0*/  @P0 BRA `(.L_x_7) ;  /* 0x00000000004c0947 */ /* 0x000fea0003800000 */
[----:B------:R-:W-:Y:S01]  /*12f0*/  MOV R3, 0xff0000ff ;  /* 0xff0000ff00037802 */ /* 0x000fe20000000f00 */
[----:B------:R0:W-:Y:S01]  /*1300*/  STG.E desc[UR36][R4.64+0x4], R9 ;  /* 0x0000040904007986 */ /* 0x0001e2000c101924 */
[----:B------:R-:W-:-:S03]  /*1310*/  IMAD.MOV.U32 R7, RZ, RZ, R37 ;  /* 0x000000ffff077224 */ /* 0x000fc600078e0025 */
[----:B------:R0:W-:Y:S01]  /*1320*/  STG.E desc[UR36][R4.64], R3 ;  /* 0x0000000304007986 */ /* 0x0001e2000c101924 */
[----:B------:R-:W-:Y:S05]  /*1330*/  BRA `(.L_x_7) ;  /* 0x0000000000387947 */ /* 0x000fea0003800000 */
.L_x_26:
[----:B------:R-:W0:Y:S01]  /*1340*/  LDC R0, c[0x0][0x398] ;  /* 0x0000e600ff007b82 */ /* 0x000e220000000800 */
[----:B------:R-:W-:Y:S01]  /*1350*/  MOV R8, 0x0 ;  /* 0x0000000000087802 */ /* 0x000fe20000000f00 */
[----:B------:R1:W-:Y:S01]  /*1360*/  STL.64 [R1], R22 ;  /* 0x0000001601007387 */ /* 0x0003e20000100a00 */
[----:B------:R-:W2:Y:S01]  /*1370*/  LDCU.64 UR4, c[0x4][0x18] ;  /* 0x01000300ff0477ac */ /* 0x000ea20008000a00 */
[----:B------:R-:W-:Y:S01]  /*1380*/  IMAD.MOV.U32 R6, RZ, RZ, R31 ;  /* 0x000000ffff067224 */ /* 0x000fe200078e001f */
[----:B------:R-:W-:Y:S01]  /*1390*/  MOV R7, R30 ;  /* 0x0000001e00077202 */ /* 0x000fe20000000f00 */
[----:B------:R1:W-:Y:S02]  /*13a0*/  STL.64 [R1+0x8], R2 ;  /* 0x0000080201007387 */ /* 0x0003e40000100a00 */
[----:B------:R-:W3:Y:S01]  /*13b0*/  LDC.64 R8, c[0x4][R8] ;  /* 0x0100000008087b82 */ /* 0x000ee20000000a00 */
[----:B--2---:R-:W-:Y:S02]  /*13c0*/  MOV R4, UR4 ;  /* 0x0000000400047c02 */ /* 0x004fe40008000f00 */
[----:B------:R-:W-:Y:S01]  /*13d0*/  MOV R5, UR5 ;  /* 0x0000000500057c02 */ /* 0x000fe20008000f00 */
[----:B0-----:R1:W-:Y:S06]  /*13e0*/  STL [R1+0x10], R0 ;  /* 0x0000100001007387 */ /* 0x0013ec0000100800 */
[----:B------:R-:W-:-:S07]  /*13f0*/  LEPC R20, `(.L_x_27) ;  /* 0x000000001014794e */ /* 0x000fce0000000000 */
[----:B-1-3--:R-:W-:Y:S05]  /*1400*/  CALL.ABS.NOINC R8 ;  /* 0x0000000008007343 */ /* 0x00afea0003c00000 */
.L_x_27:
[----:B------:R-:W-:-:S07]  /*1410*/  MOV R7, R37 ;  /* 0x0000002500077202 */ /* 0x000fce0000000f00 */
.L_x_7:
[----:B------:R-:W-:Y:S05]  /*1420*/  BSYNC.RECONVERGENT B6 ;  /* 0x0000000000067941 */ /* 0x000fea0003800200 */
.L_x_6:
[----:B------:R-:W-:-:S05]  /*1430*/  IMAD.IADD R0, R42, 0x1, -R17 ;  /* 0x000000012a007824 */ /* 0x000fca00078e0a11 */
[----:B------:R-:W-:-:S13]  /*1440*/  ISETP.GE.U32.AND P0, PT, R0, 0x3, PT ;  /* 0x000000030000780c */ /* 0x000fda0003f06070 */
[----:B------:R-:W-:Y:S05]  /*1450*/  @!P0 BRA `(.L_x_5) ;  /* 0x0000001000708947 */ /* 0x000fea0003800000 */
[----:B------:R-:W1:Y:S01]  /*1460*/  LDCU UR4, c[0x0][0x394] ;  /* 0x00007280ff0477ac */ /* 0x000e620008000800 */
[----:B------:R-:W-:Y:S02]  /*1470*/  IADD3 R16, PT, PT, -R42, R7, RZ ;  /* 0x000000072a107210 */ /* 0x000fe40007ffe1ff */
[----:B------:R-:W-:Y:S01]  /*1480*/  IADD3 R27, PT, PT, R7, 0x1, RZ ;  /* 0x00000001071b7810 */ /* 0x000fe20007ffe0ff */
[----:B-1----:R-:W-:-:S07]  /*1490*/  IMAD R24, R2, UR4, R7 ;  /* 0x0000000402187c24 */ /* 0x002fce000f8e0207 */
.L_x_57:
[----:B------:R-:W-:Y:S01]  /*14a0*/  VIADD R25, R27, 0xffffffff ;  /* 0xffffffff1b197836 */ /* 0x000fe20000000000 */
[----:B0-----:R-:W0:Y:S01]  /*14b0*/  MUFU.RCP R3, R38 ;  /* 0x0000002600037308 */ /* 0x001e220000001000 */
[----:B------:R-:W-:Y:S01]  /*14c0*/  IADD3 R16, PT, PT, R16, 0x4, RZ ;  /* 0x0000000410107810 */ /* 0x000fe20007ffe0ff */
[----:B------:R-:W-:Y:S02]  /*14d0*/  BSSY.RECONVERGENT B2, `(.L_x_28) ;  /* 0x0000011000027945 */ /* 0x000fe40003800200 */
[----:B------:R-:W-:Y:S02]  /*14e0*/  I2FP.F32.U32 R0, R25 ;  /* 0x0000001900007245 */ /* 0x000fe40000201000 */
[----:B------:R-:W-:-:S03]  /*14f0*/  ISETP.NE.AND P1, PT, R16, 0x1, PT ;  /* 0x000000011000780c */ /* 0x000fc60003f25270 */
[----:B------:R-:W-:Y:S01]  /*1500*/  FADD R0, R0, 0.5 ;  /* 0x3f00000000007421 */ /* 0x000fe20000000000 */
[----:B------:R-:W-:-:S03]  /*1510*/  P2R R18, PR, RZ, 0x2 ;  /* 0x00000002ff127803 */ /* 0x000fc60000000000 */
[----:B------:R-:W-:-:S04]  /*1520*/  FADD R9, -R47, R0 ;  /* 0x000000002f097221 */ /* 0x000fc80000000100 */
[----:B------:R-:W-:Y:S01]  /*1530*/  FFMA R15, R32, R9, R41 ;  /* 0x00000009200f7223 */ /* 0x000fe20000000029 */
[----:B0-----:R-:W-:-:S03]  /*1540*/  FFMA R10, R3, -R38, 1 ;  /* 0x3f800000030a7423 */ /* 0x001fc60000000826 */
[----:B------:R-:W0:Y:S01]  /*1550*/  FCHK P0, R15, R38 ;  /* 0x000000260f007302 */ /* 0x000e220000000000 */
[----:B------:R-:W-:-:S04]  /*1560*/  FFMA R10, R3, R10, R3 ;  /* 0x0000000a030a7223 */ /* 0x000fc80000000003 */
[----:B------:R-:W-:-:S04]  /*1570*/  FFMA R3, R10, R15, RZ ;  /* 0x0000000f0a037223 */ /* 0x000fc800000000ff */
[----:B------:R-:W-:-:S04]  /*1580*/  FFMA R0, R3, -R38, R15 ;  /* 0x8000002603007223 */ /* 0x000fc8000000000f */
[----:B------:R-:W-:Y:S01]  /*1590*/  FFMA R10, R10, R0, R3 ;  /* 0x000000000a0a7223 */ /* 0x000fe20000000003 */
[----:B0-----:R-:W-:Y:S06]  /*15a0*/  @!P0 BRA `(.L_x_29) ;  /* 0x00000000000c8947 */ /* 0x001fec0003800000 */
[----:B------:R-:W-:-:S07]  /*15b0*/  MOV R4, 0x15d0 ;  /* 0x000015d000047802 */ /* 0x000fce0000000f00 */
[----:B-----5:R-:W-:Y:S05]  /*15c0*/  CALL.REL.NOINC `($__internal_0_$__cuda_sm3x_div_rn_noftz_f32_slowpath) ;  /* 0x0000001000287944 */ /* 0x020fea0003c00000 */
[----:B------:R-:W-:-:S07]  /*15d0*/  MOV R10, R0 ;  /* 0x00000000000a7202 */ /* 0x000fce0000000f00 */
.L_x_29:
[----:B------:R-:W-:Y:S05]  /*15e0*/  BSYNC.RECONVERGENT B2 ;  /* 0x0000000000027941 */ /* 0x000fea0003800200 */
.L_x_28:
        /* <DEDUP_REMOVED lines=12> */
.L_x_31:
[----:B------:R-:W-:Y:S05]  /*16b0*/  BSYNC.RECONVERGENT B2 ;  /* 0x0000000000027941 */ /* 0x000fea0003800200 */
.L_x_30:
[----:B------:R-:W-:Y:S01]  /*16c0*/  FADD R3, -R10, 1 ;  /* 0x3f8000000a037421 */ /* 0x000fe20000000100 */
[----:B------:R-:W-:Y:S03]  /*16d0*/  BSSY.RECONVERGENT B6, `(.L_x_32) ;  /* 0x0000022000067945 */ /* 0x000fe60003800200 */
[----:B------:R-:W-:-:S05]  /*16e0*/  FADD R4, R3, -R0 ;  /* 0x8000000003047221 */ /* 0x000fca0000000000 */
[----:B------:R-:W-:-:S04]  /*16f0*/  FSETP.GE.AND P0, PT, R4, RZ, PT ;  /* 0x000000ff0400720b */ /* 0x000fc80003f06000 */
[----:B------:R-:W-:-:S04]  /*1700*/  FSETP.LTU.OR P0, PT, R0, RZ, !P0 ;  /* 0x000000ff0000720b */ /* 0x000fc80004709400 */
[----:B------:R-:W-:-:S13]  /*1710*/  FSETP.LTU.OR P0, PT, R10, RZ, P0 ;  /* 0x000000ff0a00720b */ /* 0x000fda0000709400 */
[----:B------:R-:W-:Y:S05]  /*1720*/  @P0 BRA `(.L_x_33) ;  /* 0x0000000000700947 */ /* 0x000fea0003800000 */
[----:B------:R-:W-:Y:S01]  /*1730*/  ISETP.GE.AND P0, PT, R24, R33, PT ;  /* 0x000000211800720c */ /* 0x000fe20003f06270 */
[----:B-----5:R-:W-:Y:S01]  /*1740*/  FMUL R0, R48, R0 ;  /* 0x0000000030007220 */ /* 0x020fe20000400000 */
[----:B------:R-:W-:-:S03]  /*1750*/  ISETP.GT.AND P1, PT, R24, -0x1, PT ;  /* 0xffffffff1800780c */ /* 0x000fc60003f24270 */
[----:B------:R-:W-:-:S04]  /*1760*/  FFMA R3, R49, R10, R0 ;  /* 0x0000000a31037223 */ /* 0x000fc80000000000 */
[----:B------:R-:W-:-:S06]  /*1770*/  FFMA R3, R44, R4, R3 ;  /* 0x000000042c037223 */ /* 0x000fcc0000000003 */
[----:B------:R-:W-:Y:S05]  /*1780*/  @!P0 BRA P1, `(.L_x_34) ;  /* 0x00000000003c8947 */ /* 0x000fea0000800000 */
[----:B------:R-:W0:Y:S01]  /*1790*/  LDC R3, c[0x0][0x394] ;  /* 0x0000e500ff037b82 */ /* 0x000e220000000800 */
[----:B------:R-:W-:Y:S01]  /*17a0*/  MOV R8, 0x0 ;  /* 0x0000000000087802 */ /* 0x000fe20000000f00 */
[----:B------:R1:W-:Y:S01]  /*17b0*/  STL.64 [R1], R24 ;  /* 0x0000001801007387 */ /* 0x0003e20000100a00 */
[----:B------:R-:W2:Y:S01]  /*17c0*/  LDCU.64 UR4, c[0x4][0x18] ;  /* 0x01000300ff0477ac */ /* 0x000ea20008000a00 */
[----:B------:R-:W-:Y:S01]  /*17d0*/  MOV R6, R31 ;  /* 0x0000001f00067202 */ /* 0x000fe20000000f00 */
[----:B------:R-:W-:-:S03]  /*17e0*/  IMAD.MOV.U32 R7, RZ, RZ, R30 ;  /* 0x000000ffff077224 */ /* 0x000fc600078e001e */
[----:B------:R-:W3:Y:S08]  /*17f0*/  LDC R0, c[0x0][0x398] ;  /* 0x0000e600ff007b82 */ /* 0x000ef00000000800 */
[----:B------:R-:W4:Y:S01]  /*1800*/  LDC.64 R8, c[0x4][R8] ;  /* 0x0100000008087b82 */ /* 0x000f220000000a00 */
[----:B--2---:R-:W-:Y:S01]  /*1810*/  IMAD.U32 R4, RZ, RZ, UR4 ;  /* 0x00000004ff047e24 */ /* 0x004fe2000f8e00ff */
[----:B------:R-:W-:Y:S01]  /*1820*/  MOV R5, UR5 ;  /* 0x0000000500057c02 */ /* 0x000fe20008000f00 */
[----:B0-----:R1:W-:Y:S04]  /*1830*/  STL.64 [R1+0x8], R2 ;  /* 0x0000080201007387 */ /* 0x0013e80000100a00 */
[----:B---3--:R1:W-:Y:S02]  /*1840*/  STL [R1+0x10], R0 ;  /* 0x0000100001007387 */ /* 0x0083e40000100800 */
[----:B------:R-:W-:-:S07]  /*1850*/  LEPC R20, `(.L_x_35) ;  /* 0x000000001014794e */ /* 0x000fce0000000000 */
[----:B-1--4-:R-:W-:Y:S05]  /*1860*/  CALL.ABS.NOINC R8 ;  /* 0x0000000008007343 */ /* 0x012fea0003c00000 */
.L_x_35:
[----:B------:R-:W-:Y:S05]  /*1870*/  BRA `(.L_x_33) ;  /* 0x00000000001c7947 */ /* 0x000fea0003800000 */
.L_x_34:
[----:B------:R-:W0:Y:S02]  /*1880*/  LDC.64 R4, c[0x0][0x3a0] ;  /* 0x0000e800ff047b82 */ /* 0x000e240000000a00 */
[----:B0-----:R-:W-:-:S05]  /*1890*/  IMAD.WIDE.U32 R4, R24, 0x8, R4 ;  /* 0x0000000818047825 */ /* 0x001fca00078e0004 */
[----:B------:R-:W2:Y:S02]  /*18a0*/  LDG.E R0, desc[UR36][R4.64+0x4] ;  /* 0x0000042404007981 */ /* 0x000ea4000c1e1900 */
[----:B--2---:R-:W-:-:S13]  /*18b0*/  FSETP.GEU.AND P0, PT, R3, R0, PT ;  /* 0x000000000300720b */ /* 0x004fda0003f0e000 */
[----:B------:R-:W-:Y:S01]  /*18c0*/  @!P0 MOV R7, 0xff0000ff ;  /* 0xff0000ff00078802 */ /* 0x000fe20000000f00 */
[----:B------:R0:W-:Y:S04]  /*18d0*/  @!P0 STG.E desc[UR36][R4.64+0x4], R3 ;  /* 0x0000040304008986 */ /* 0x0001e8000c101924 */
[----:B------:R0:W-:Y:S02]  /*18e0*/  @!P0 STG.E desc[UR36][R4.64], R7 ;  /* 0x0000000704008986 */ /* 0x0001e4000c101924 */
.L_x_33:
[----:B------:R-:W-:Y:S05]  /*18f0*/  BSYNC.RECONVERGENT B6 ;  /* 0x0000000000067941 */ /* 0x000fea0003800200 */
.L_x_32:
[----:B------:R-:W-:Y:S01]  /*1900*/  I2FP.F32.U32 R0, R27 ;  /* 0x0000001b00007245 */ /* 0x000fe20000201000 */
[----:B0-----:R-:W0:Y:S01]  /*1910*/  MUFU.RCP R3, R38 ;  /* 0x0000002600037308 */ /* 0x001e220000001000 */
[----:B------:R-:W-:Y:S01]  /*1920*/  BSSY.RECONVERGENT B2, `(.L_x_36) ;  /* 0x000000f000027945 */ /* 0x000fe20003800200 */
[----:B------:R-:W-:Y:S02]  /*1930*/  IADD3 R29, PT, PT, R27, 0x2, RZ ;  /* 0x000000021b1d7810 */ /* 0x000fe40007ffe0ff */
        /* <DEDUP_REMOVED lines=12> */
[----:B------:R-:W-:-:S07]  /*1a00*/  IMAD.MOV.U32 R10, RZ, RZ, R0 ;  /* 0x000000ffff0a7224 */ /* 0x000fce00078e0000 */
.L_x_37:
[----:B------:R-:W-:Y:S05]  /*1a10*/  BSYNC.RECONVERGENT B2 ;  /* 0x0000000000027941 */ /* 0x000fea0003800200 */
.L_x_36:
        /* <DEDUP_REMOVED lines=12> */
.L_x_39:
[----:B------:R-:W-:Y:S05]  /*1ae0*/  BSYNC.RECONVERGENT B2 ;  /* 0x0000000000027941 */ /* 0x000fea0003800200 */
.L_x_38:
[----:B------:R-:W-:Y:S01]  /*1af0*/  FADD R3, -R10, 1 ;  /* 0x3f8000000a037421 */ /* 0x000fe20000000100 */
[----:B------:R-:W-:Y:S03]  /*1b00*/  BSSY.RECONVERGENT B6, `(.L_x_40) ;  /* 0x0000024000067945 */ /* 0x000fe60003800200 */
[----:B------:R-:W-:-:S05]  /*1b10*/  FADD R4, R3, -R0 ;  /* 0x8000000003047221 */ /* 0x000fca0000000000 */
[----:B------:R-:W-:-:S04]  /*1b20*/  FSETP.GE.AND P0, PT, R4, RZ, PT ;  /* 0x000000ff0400720b */ /* 0x000fc80003f06000 */
[----:B------:R-:W-:-:S04]  /*1b30*/  FSETP.LTU.OR P0, PT, R0, RZ, !P0 ;  /* 0x000000ff0000720b */ /* 0x000fc80004709400 */
[----:B------:R-:W-:-:S13]  /*1b40*/  FSETP.LTU.OR P0, PT, R10, RZ, P0 ;  /* 0x000000ff0a00720b */ /* 0x000fda0000709400 */
[----:B------:R-:W-:Y:S05]  /*1b50*/  @P0 BRA `(.L_x_41) ;  /* 0x0000000000780947 */ /* 0x000fea0003800000 */
[----:B------:R-:W-:Y:S01]  /*1b60*/  IADD3 R26, PT, PT, R24, 0x1, RZ ;  /* 0x00000001181a7810 */ /* 0x000fe20007ffe0ff */
[----:B-----5:R-:W-:-:S03]  /*1b70*/  FMUL R0, R48, R0 ;  /* 0x0000000030007220 */ /* 0x020fc60000400000 */
[----:B------:R-:W-:Y:S01]  /*1b80*/  ISETP.GE.AND P0, PT, R26, R33, PT ;  /* 0x000000211a00720c */ /* 0x000fe20003f06270 */
[----:B------:R-:W-:-:S03]  /*1b90*/  FFMA R3, R49, R10, R0 ;  /* 0x0000000a31037223 */ /* 0x000fc60000000000 */
[----:B------:R-:W-:Y:S01]  /*1ba0*/  ISETP.LT.OR P0, PT, R26, RZ, P0 ;  /* 0x000000ff1a00720c */ /* 0x000fe20000701670 */
[----:B------:R-:W-:-:S12]  /*1bb0*/  FFMA R3, R44, R4, R3 ;  /* 0x000000042c037223 */ /* 0x000fd80000000003 */
        /* <DEDUP_REMOVED lines=10> */
.L_x_42:
        /* <DEDUP_REMOVED lines=14> */
.L_x_41:
[----:B------:R-:W-:Y:S05]  /*1d40*/  BSYNC.RECONVERGENT B6 ;  /* 0x0000000000067941 */ /* 0x000fea0003800200 */
.L_x_40:
[----:B------:R-:W-:Y:S01]  /*1d50*/  IADD3 R9, PT, PT, R27, 0x1, RZ ;  /* 0x000000011b097810 */ /* 0x000fe20007ffe0ff */
[----:B0-----:R-:W0:Y:S01]  /*1d60*/  MUFU.RCP R3, R38 ;  /* 0x0000002600037308 */ /* 0x001e220000001000 */
[----:B------:R-:W-:Y:S02]  /*1d70*/  BSSY.RECONVERGENT B2, `(.L_x_43) ;  /* 0x000000f000027945 */ /* 0x000fe40003800200 */
[----:B------:R-:W-:-:S05]  /*1d80*/  I2FP.F32.U32 R0, R9 ;  /* 0x0000000900007245 */ /* 0x000fca0000201000 */
[----:B------:R-:W-:-:S04]  /*1d90*/  FADD R0, R0, 0.5 ;  /* 0x3f00000000007421 */ /* 0x000fc80000000000 */
        /* <DEDUP_REMOVED lines=12> */
.L_x_44:
[----:B------:R-:W-:Y:S05]  /*1e60*/  BSYNC.RECONVERGENT B2 ;  /* 0x0000000000027941 */ /* 0x000fea0003800200 */
.L_x_43:
        /* <DEDUP_REMOVED lines=12> */
.L_x_46:
[----:B------:R-:W-:Y:S05]  /*1f30*/  BSYNC.RECONVERGENT B2 ;  /* 0x0000000000027941 */ /* 0x000fea0003800200 */
.L_x_45:
[----:B------:R-:W-:Y:S01]  /*1f40*/  FADD R3, -R10, 1 ;  /* 0x3f8000000a037421 */ /* 0x000fe20000000100 */
[----:B------:R-:W-:Y:S03]  /*1f50*/  BSSY.RECONVERGENT B6, `(.L_x_47) ;  /* 0x0000024000067945 */ /* 0x000fe60003800200 */
[----:B------:R-:W-:-:S05]  /*1f60*/  FADD R4, R3, -R0 ;  /* 0x8000000003047221 */ /* 0x000fca0000000000 */
[----:B------:R-:W-:-:S04]  /*1f70*/  FSETP.GE.AND P0, PT, R4, RZ, PT ;  /* 0x000000ff0400720b */ /* 0x000fc80003f06000 */
[----:B------:R-:W-:-:S04]  /*1f80*/  FSETP.LTU.OR P0, PT, R0, RZ, !P0 ;  /* 0x000000ff0000720b */ /* 0x000fc80004709400 */
[----:B------:R-:W-:-:S13]  /*1f90*/  FSETP.LTU.OR P0, PT, R10, RZ, P0 ;  /* 0x000000ff0a00720b */ /* 0x000fda0000709400 */
[----:B------:R-:W-:Y:S05]  /*1fa0*/  @P0 BRA `(.L_x_48) ;  /* 0x0000000000780947 */ /* 0x000fea0003800000 */
[----:B------:R-:W-:Y:S02]  /*1fb0*/  VIADD R8, R24, 0x2 ;  /* 0x0000000218087836 */ /* 0x000fe40000000000 */
        /* <DEDUP_REMOVED lines=15> */
.L_x_49:
[----:B------:R-:W0:Y:S01]  /*20b0*/  LDC R3, c[0x0][0x394] ;  /* 0x0000e500ff037b82 */ /* 0x000e220000000800 */
[----:B------:R-:W-:Y:S01]  /*20c0*/  MOV R10, 0x0 ;  /* 0x00000000000a7802 */ /* 0x000fe20000000f00 */
[----:B------:R1:W-:Y:S01]  /*20d0*/  STL.64 [R1], R8 ;  /* 0x0000000801007387 */ /* 0x0003e20000100a00 */
[----:B------:R-:W2:Y:S01]  /*20e0*/  LDCU.64 UR4, c[0x4][0x18] ;  /* 0x01000300ff0477ac */ /* 0x000ea20008000a00 */
[----:B------:R-:W-:Y:S02]  /*20f0*/  MOV R6, R31 ;  /* 0x0000001f00067202 */ /* 0x000fe40000000f00 */
[----:B------:R-:W-:Y:S02]  /*2100*/  MOV R7, R30 ;  /* 0x0000001e00077202 */ /* 0x000fe40000000f00 */
[----:B------:R-:W3:Y:S08]  /*2110*/  LDC R0, c[0x0][0x398] ;  /* 0x0000e600ff007b82 */ /* 0x000ef00000000800 */
[----:B------:R-:W4:Y:S01]  /*2120*/  LDC.64 R10, c[0x4][R10] ;  /* 0x010000000a0a7b82 */ /* 0x000f220000000a00 */
[----:B--2---:R-:W-:Y:S01]  /*2130*/  MOV R4, UR4 ;  /* 0x0000000400047c02 */ /* 0x004fe20008000f00 */
[----:B------:R-:W-:Y:S01]  /*2140*/  IMAD.U32 R5, RZ, RZ, UR5 ;  /* 0x00000005ff057e24 */ /* 0x000fe2000f8e00ff */
[----:B0-----:R1:W-:Y:S04]  /*2150*/  STL.64 [R1+0x8], R2 ;  /* 0x0000080201007387 */ /* 0x0013e80000100a00 */
[----:B---3--:R1:W-:Y:S02]  /*2160*/  STL [R1+0x10], R0 ;  /* 0x0000100001007387 */ /* 0x0083e40000100800 */
[----:B------:R-:W-:-:S07]  /*2170*/  LEPC R20, `(.L_x_48) ;  /* 0x000000001014794e */ /* 0x000fce0000000000 */
[----:B-1--4-:R-:W-:Y:S05]  /*2180*/  CALL.ABS.NOINC R10 ;  /* 0x000000000a007343 */ /* 0x012fea0003c00000 */
.L_x_48:
[----:B------:R-:W-:Y:S05]  /*2190*/  BSYNC.RECONVERGENT B6 ;  /* 0x0000000000067941 */ /* 0x000fea0003800200 */
.L_x_47:
[----:B------:R-:W-:Y:S01]  /*21a0*/  I2FP.F32.U32 R0, R29 ;  /* 0x0000001d00007245 */ /* 0x000fe20000201000 */
[----:B0-----:R-:W0:Y:S01]  /*21b0*/  MUFU.RCP R3, R38 ;  /* 0x0000002600037308 */ /* 0x001e220000001000 */
        /* <DEDUP_REMOVED lines=14> */
.L_x_51:
[----:B------:R-:W-:Y:S05]  /*22a0*/  BSYNC.RECONVERGENT B2 ;  /* 0x0000000000027941 */ /* 0x000fea0003800200 */
.L_x_50:
        /* <DEDUP_REMOVED lines=12> */
.L_x_53:
[----:B------:R-:W-:Y:S05]  /*2370*/  BSYNC.RECONVERGENT B2 ;  /* 0x0000000000027941 */ /* 0x000fea0003800200 */
.L_x_52:
        /* <DEDUP_REMOVED lines=23> */
.L_x_56:
        /* <DEDUP_REMOVED lines=14> */
.L_x_55:
[----:B------:R-:W-:Y:S05]  /*25d0*/  BSYNC.RECONVERGENT B6 ;  /* 0x0000000000067941 */ /* 0x000fea0003800200 */
.L_x_54:
[----:B------:R-:W-:Y:S02]  /*25e0*/  ISETP.NE.AND P6, PT, R18, RZ, PT ;  /* 0x000000ff1200720c */ /* 0x000fe40003fc5270 */
[----:B------:R-:W-:Y:S02]  /*25f0*/  IADD3 R27, PT, PT, R27, 0x4, RZ ;  /* 0x000000041b1b7810 */ /* 0x000fe40007ffe0ff */
[----:B------:R-:W-:-:S09]  /*2600*/  IADD3 R24, PT, PT, R24, 0x4, RZ ;  /* 0x0000000418187810 */ /* 0x000fd20007ffe0ff */
[----:B------:R-:W-:Y:S05]  /*2610*/  @P6 BRA `(.L_x_57) ;  /* 0xffffffec00a06947 */ /* 0x000fea000383ffff */
.L_x_5:
[----:B------:R-:W-:Y:S05]  /*2620*/  BSYNC.RECONVERGENT B7 ;  /* 0x0000000000077941 */ /* 0x000fea0003800200 */
.L_x_4:
[----:B------:R-:W-:-:S05]  /*2630*/  VIADD R2, R2, UR38 ;  /* 0x0000002602027c36 */ /* 0x000fca0008000000 */
[----:B------:R-:W-:-:S13]  /*2640*/  ISETP.GT.AND P0, PT, R2, R45, PT ;  /* 0x0000002d0200720c */ /* 0x000fda0003f04270 */
[----:B------:R-:W-:Y:S05]  /*2650*/  @!P0 BRA `(.L_x_58) ;  /* 0xffffffdc00f08947 */ /* 0x000fea000383ffff */
[----:B------:R-:W-:Y:S05]  /*2660*/  EXIT ;  /* 0x000000000000794d */ /* 0x000fea0003800000 */
        .weak           $__internal_0_$__cuda_sm3x_div_rn_noftz_f32_slowpath
        .type           $__internal_0_$__cuda_sm3x_div_rn_noftz_f32_slowpath,@function
        .size           $__internal_0_$__cuda_sm3x_div_rn_noftz_f32_slowpath,(.L_x_71 - $__internal_0_$__cuda_sm3x_div_rn_noftz_f32_slowpath)
$__internal_0_$__cuda_sm3x_div_rn_noftz_f32_slowpath:
[--C-:B------:R-:W-:Y:S01]  /*2670*/  SHF.R.U32.HI R3, RZ, 0x17, R38.reuse ;  /* 0x00000017ff037819 */ /* 0x100fe20000011626 */
[----:B------:R-:W-:Y:S01]  /*2680*/  BSSY.RECONVERGENT B0, `(.L_x_59) ;  /* 0x0000063000007945 */ /* 0x000fe20003800200 */
[----:B------:R-:W-:Y:S01]  /*2690*/  SHF.R.U32.HI R6, RZ, 0x17, R15 ;  /* 0x00000017ff067819 */ /* 0x000fe2000001160f */
[----:B------:R-:W-:Y:S01]  /*26a0*/  IMAD.MOV.U32 R8, RZ, RZ, R38 ;  /* 0x000000ffff087224 */ /* 0x000fe200078e0026 */
[----:B------:R-:W-:Y:S02]  /*26b0*/  LOP3.LUT R3, R3, 0xff, RZ, 0xc0, !PT ;  /* 0x000000ff03037812 */ /* 0x000fe400078ec0ff */
[----:B------:R-:W-:Y:S02]  /*26c0*/  LOP3.LUT R6, R6, 0xff, RZ, 0xc0, !PT ;  /* 0x000000ff06067812 */ /* 0x000fe400078ec0ff */
[----:B------:R-:W-:Y:S02]  /*26d0*/  IADD3 R0, PT, PT, R3, -0x1, RZ ;  /* 0xffffffff03007810 */ /* 0x000fe40007ffe0ff */
[----:B------:R-:W-:-:S02]  /*26e0*/  IADD3 R7, PT, PT, R6, -0x1, RZ ;  /* 0xffffffff06077810 */ /* 0x000fc40007ffe0ff */
[----:B------:R-:W-:-:S04]  /*26f0*/  ISETP.GT.U32.AND P0, PT, R0, 0xfd, PT ;  /* 0x000000fd0000780c */ /* 0x000fc80003f04070 */
[----:B------:R-:W-:-:S13]  /*2700*/  ISETP.GT.U32.OR P0, PT, R7, 0xfd, P0 ;  /* 0x000000fd0700780c */ /* 0x000fda0000704470 */
[----:B------:R-:W-:Y:S01]  /*2710*/  @!P0 MOV R5, RZ ;  /* 0x000000ff00058202 */ /* 0x000fe20000000f00 */
[----:B------:R-:W-:Y:S06]  /*2720*/  @!P0 BRA `(.L_x_60) ;  /* 0x00000000005c8947 */ /* 0x000fec0003800000 */
[----:B------:R-:W-:Y:S02]  /*2730*/  FSETP.GTU.FTZ.AND P0, PT, |R15|, +INF , PT ;  /* 0x7f8000000f00780b */ /* 0x000fe40003f1c200 */
[----:B------:R-:W-:-:S04]  /*2740*/  FSETP.GTU.FTZ.AND P1, PT, |R38|, +INF , PT ;  /* 0x7f8000002600780b */ /* 0x000fc80003f3c200 */
[----:B------:R-:W-:-:S13]  /*2750*/  PLOP3.LUT P0, PT, P0, P1, PT, 0xf8, 0x8f ;  /* 0x00000000008f781c */ /* 0x000fda0000703f70 */
[----:B------:R-:W-:Y:S05]  /*2760*/  @P0 BRA `(.L_x_61) ;  /* 0x00000004004c0947 */ /* 0x000fea0003800000 */
[----:B------:R-:W-:-:S13]  /*2770*/  LOP3.LUT P0, RZ, R8, 0x7fffffff, R15, 0xc8, !PT ;  /* 0x7fffffff08ff7812 */ /* 0x000fda000780c80f */
[----:B------:R-:W-:Y:S05]  /*2780*/  @!P0 BRA `(.L_x_62) ;  /* 0x00000004003c8947 */ /* 0x000fea0003800000 */
[C---:B------:R-:W-:Y:S02]  /*2790*/  FSETP.NEU.FTZ.AND P2, PT, |R15|.reuse, +INF , PT ;  /* 0x7f8000000f00780b */ /* 0x040fe40003f5d200 */
[----:B------:R-:W-:Y:S02]  /*27a0*/  FSETP.NEU.FTZ.AND P1, PT, |R38|, +INF , PT ;  /* 0x7f8000002600780b */ /* 0x000fe40003f3d200 */
[----:B------:R-:W-:-:S11]  /*27b0*/  FSETP.NEU.FTZ.AND P0, PT, |R15|, +INF , PT ;  /* 0x7f8000000f00780b */ /* 0x000fd60003f1d200 */
[----:B------:R-:W-:Y:S05]  /*27c0*/  @!P1 BRA !P2, `(.L_x_62) ;  /* 0x00000004002c9947 */ /* 0x000fea0005000000 */
[----:B------:R-:W-:-:S04]  /*27d0*/  LOP3.LUT P2, RZ, R15, 0x7fffffff, RZ, 0xc0, !PT ;  /* 0x7fffffff0fff7812 */ /* 0x000fc8000784c0ff */
[----:B------:R-:W-:-:S13]  /*27e0*/  PLOP3.LUT P1, PT, P1, P2, PT, 0x2f, 0xf2 ;  /* 0x0000000000f2781c */ /* 0x000fda0000f24577 */
[----:B------:R-:W-:Y:S05]  /*27f0*/  @P1 BRA `(.L_x_63) ;  /* 0x0000000400181947 */ /* 0x000fea0003800000 */
[----:B------:R-:W-:-:S04]  /*2800*/  LOP3.LUT P1, RZ, R8, 0x7fffffff, RZ, 0xc0, !PT ;  /* 0x7fffffff08ff7812 */ /* 0x000fc8000782c0ff */
[----:B------:R-:W-:-:S13]  /*2810*/  PLOP3.LUT P0, PT, P0, P1, PT, 0x2f, 0xf2 ;  /* 0x0000000000f2781c */ /* 0x000fda0000702577 */
[----:B------:R-:W-:Y:S05]  /*2820*/  @P0 BRA `(.L_x_64) ;  /* 0x0000000400000947 */ /* 0x000fea0003800000 */
[----:B------:R-:W-:Y:S02]  /*2830*/  ISETP.GE.AND P0, PT, R7, RZ, PT ;  /* 0x000000ff0700720c */ /* 0x000fe40003f06270 */
[----:B------:R-:W-:-:S11]  /*2840*/  ISETP.GE.AND P1, PT, R0, RZ, PT ;  /* 0x000000ff0000720c */ /* 0x000fd60003f26270 */
[----:B------:R-:W-:Y:S01]  /*2850*/  @P0 MOV R5, RZ ;  /* 0x000000ff00050202 */ /* 0x000fe20000000f00 */
[----:B------:R-:W-:Y:S02]  /*2860*/  @!P0 IMAD.MOV.U32 R5, RZ, RZ, -0x40 ;  /* 0xffffffc0ff058424 */ /* 0x000fe400078e00ff */
[----:B------:R-:W-:Y:S01]  /*2870*/  @!P0 FFMA R15, R15, 1.84467440737095516160e+19, RZ ;  /* 0x5f8000000f0f8823 */ /* 0x000fe200000000ff */
[----:B------:R-:W-:Y:S02]  /*2880*/  @!P1 FFMA R8, R38, 1.84467440737095516160e+19, RZ ;  /* 0x5f80000026089823 */ /* 0x000fe400000000ff */
[----:B------:R-:W-:-:S07]  /*2890*/  @!P1 IADD3 R5, PT, PT, R5, 0x40, RZ ;  /* 0x0000004005059810 */ /* 0x000fce0007ffe0ff */
.L_x_60:
[----:B------:R-:W-:Y:S01]  /*28a0*/  LEA R7, R3, 0xc0800000, 0x17 ;  /* 0xc080000003077811 */ /* 0x000fe200078eb8ff */
[----:B------:R-:W-:Y:S01]  /*28b0*/  VIADD R6, R6, 0xffffff81 ;  /* 0xffffff8106067836 */ /* 0x000fe20000000000 */
[----:B------:R-:W-:Y:S02]  /*28c0*/  BSSY.RECONVERGENT B1, `(.L_x_65) ;  /* 0x0000035000017945 */ /* 0x000fe40003800200 */
[----:B------:R-:W-:Y:S01]  /*28d0*/  IADD3 R14, PT, PT, -R7, R8, RZ ;  /* 0x00000008070e7210 */ /* 0x000fe20007ffe1ff */
[C---:B------:R-:W-:Y:S01]  /*28e0*/  IMAD R0, R6.reuse, -0x800000, R15 ;  /* 0xff80000006007824 */ /* 0x040fe200078e020f */
[----:B------:R-:W-:Y:S02]  /*28f0*/  IADD3 R6, PT, PT, R6, 0x7f, -R3 ;  /* 0x0000007f06067810 */ /* 0x000fe40007ffe803 */
[----:B------:R-:W0:Y:S01]  /*2900*/  MUFU.RCP R8, R14 ;  /* 0x0000000e00087308 */ /* 0x000e220000001000 */
[----:B------:R-:W-:Y:S01]  /*2910*/  FADD.FTZ R7, -R14, -RZ ;  /* 0x800000ff0e077221 */ /* 0x000fe20000010100 */
[----:B------:R-:W-:-:S03]  /*2920*/  IADD3 R5, PT, PT, R6, R5, RZ ;  /* 0x0000000506057210 */ /* 0x000fc60007ffe0ff */
[----:B0-----:R-:W-:-:S04]  /*2930*/  FFMA R11, R8, R7, 1 ;  /* 0x3f800000080b7423 */ /* 0x001fc80000000007 */
[----:B------:R-:W-:-:S04]  /*2940*/  FFMA R11, R8, R11, R8 ;  /* 0x0000000b080b7223 */ /* 0x000fc80000000008 */
[----:B------:R-:W-:-:S04]  /*2950*/  FFMA R8, R0, R11, RZ ;  /* 0x0000000b00087223 */ /* 0x000fc800000000ff */
[----:B------:R-:W-:-:S04]  /*2960*/  FFMA R12, R7, R8, R0 ;  /* 0x00000008070c7223 */ /* 0x000fc80000000000 */
[----:B------:R-:W-:-:S04]  /*2970*/  FFMA R12, R11, R12, R8 ;  /* 0x0000000c0b0c7223 */ /* 0x000fc80000000008 */
[----:B------:R-:W-:-:S04]  /*2980*/  FFMA R7, R7, R12, R0 ;  /* 0x0000000c07077223 */ /* 0x000fc80000000000 */
[----:B------:R-:W-:-:S05]  /*2990*/  FFMA R0, R11, R7, R12 ;  /* 0x000000070b007223 */ /* 0x000fca000000000c */
[----:B------:R-:W-:-:S04]  /*29a0*/  SHF.R.U32.HI R3, RZ, 0x17, R0 ;  /* 0x00000017ff037819 */ /* 0x000fc80000011600 */
[----:B------:R-:W-:-:S04]  /*29b0*/  LOP3.LUT R6, R3, 0xff, RZ, 0xc0, !PT ;  /* 0x000000ff03067812 */ /* 0x000fc800078ec0ff */
[----:B------:R-:W-:-:S05]  /*29c0*/  IADD3 R3, PT, PT, R6, R5, RZ ;  /* 0x0000000506037210 */ /* 0x000fca0007ffe0ff */
[----:B------:R-:W-:-:S05]  /*29d0*/  VIADD R6, R3, 0xffffffff ;  /* 0xffffffff03067836 */ /* 0x000fca0000000000 */
[----:B------:R-:W-:-:S13]  /*29e0*/  ISETP.GE.U32.AND P0, PT, R6, 0xfe, PT ;  /* 0x000000fe0600780c */ /* 0x000fda0003f06070 */
[----:B------:R-:W-:Y:S05]  /*29f0*/  @!P0 BRA `(.L_x_66) ;  /* 0x0000000000808947 */ /* 0x000fea0003800000 */
[----:B------:R-:W-:-:S13]  /*2a00*/  ISETP.GT.AND P0, PT, R3, 0xfe, PT ;  /* 0x000000fe0300780c */ /* 0x000fda0003f04270 */
[----:B------:R-:W-:Y:S05]  /*2a10*/  @P0 BRA `(.L_x_67) ;  /* 0x00000000006c0947 */ /* 0x000fea0003800000 */
[----:B------:R-:W-:-:S13]  /*2a20*/  ISETP.GE.AND P0, PT, R3, 0x1, PT ;  /* 0x000000010300780c */ /* 0x000fda0003f06270 */
[----:B------:R-:W-:Y:S05]  /*2a30*/  @P0 BRA `(.L_x_68) ;  /* 0x0000000000740947 */ /* 0x000fea0003800000 */
[----:B------:R-:W-:Y:S02]  /*2a40*/  ISETP.GE.AND P0, PT, R3, -0x18, PT ;  /* 0xffffffe80300780c */ /* 0x000fe40003f06270 */
[----:B------:R-:W-:-:S11]  /*2a50*/  LOP3.LUT R0, R0, 0x80000000, RZ, 0xc0, !PT ;  /* 0x8000000000007812 */ /* 0x000fd600078ec0ff */
[----:B------:R-:W-:Y:S05]  /*2a60*/  @!P0 BRA `(.L_x_68) ;  /* 0x0000000000688947 */ /* 0x000fea0003800000 */
[CCC-:B------:R-:W-:Y:S01]  /*2a70*/  FFMA.RZ R5, R11.reuse, R7.reuse, R12.reuse ;  /* 0x000000070b057223 */ /* 0x1c0fe2000000c00c */
[CCC-:B------:R-:W-:Y:S01]  /*2a80*/  FFMA.RP R6, R11.reuse, R7.reuse, R12.reuse ;  /* 0x000000070b067223 */ /* 0x1c0fe2000000800c */
[----:B------:R-:W-:Y:S01]  /*2a90*/  FFMA.RM R11, R11, R7, R12 ;  /* 0x000000070b0b7223 */ /* 0x000fe2000000400c */
[----:B------:R-:W-:Y:S02]  /*2aa0*/  IADD3 R7, PT, PT, R3, 0x20, RZ ;  /* 0x0000002003077810 */ /* 0x000fe40007ffe0ff */
[----:B------:R-:W-:Y:S02]  /*2ab0*/  LOP3.LUT R5, R5, 0x7fffff, RZ, 0xc0, !PT ;  /* 0x007fffff05057812 */ /* 0x000fe400078ec0ff */
[----:B------:R-:W-:Y:S02]  /*2ac0*/  ISETP.NE.AND P2, PT, R3, RZ, PT ;  /* 0x000000ff0300720c */ /* 0x000fe40003f45270 */
[----:B------:R-:W-:Y:S02]  /*2ad0*/  LOP3.LUT R8, R5, 0x800000, RZ, 0xfc, !PT ;  /* 0x0080000005087812 */ /* 0x000fe400078efcff */
[----:B------:R-:W-:-:S02]  /*2ae0*/  ISETP.NE.AND P1, PT, R3, RZ, PT ;  /* 0x000000ff0300720c */ /* 0x000fc40003f25270 */
[----:B------:R-:W-:Y:S02]  /*2af0*/  IADD3 R3, PT, PT, -R3, RZ, RZ ;  /* 0x000000ff03037210 */ /* 0x000fe40007ffe1ff */
[----:B------:R-:W-:Y:S02]  /*2b00*/  SHF.L.U32 R7, R8, R7, RZ ;  /* 0x0000000708077219 */ /* 0x000fe400000006ff */
[----:B------:R-:W-:Y:S02]  /*2b10*/  FSETP.NEU.FTZ.AND P0, PT, R6, R11, PT ;  /* 0x0000000b0600720b */ /* 0x000fe40003f1d000 */
[----:B------:R-:W-:Y:S02]  /*2b20*/  SEL R3, R3, RZ, P2 ;  /* 0x000000ff03037207 */ /* 0x000fe40001000000 */
[----:B------:R-:W-:Y:S02]  /*2b30*/  ISETP.NE.AND P1, PT, R7, RZ, P1 ;  /* 0x000000ff0700720c */ /* 0x000fe40000f25270 */
[----:B------:R-:W-:-:S02]  /*2b40*/  SHF.R.U32.HI R8, RZ, R3, R8 ;  /* 0x00000003ff087219 */ /* 0x000fc40000011608 */
[----:B------:R-:W-:Y:S02]  /*2b50*/  PLOP3.LUT P0, PT, P0, P1, PT, 0xf8, 0x8f ;  /* 0x00000000008f781c */ /* 0x000fe40000703f70 */
[----:B------:R-:W-:Y:S02]  /*2b60*/  SHF.R.U32.HI R5, RZ, 0x1, R8 ;  /* 0x00000001ff057819 */ /* 0x000fe40000011608 */
[----:B------:R-:W-:-:S04]  /*2b70*/  SEL R6, RZ, 0x1, !P0 ;  /* 0x00000001ff067807 */ /* 0x000fc80004000000 */
[----:B------:R-:W-:-:S04]  /*2b80*/  LOP3.LUT R3, R6, 0x1, R5, 0xf8, !PT ;  /* 0x0000000106037812 */ /* 0x000fc800078ef805 */
[----:B------:R-:W-:-:S05]  /*2b90*/  LOP3.LUT R8, R3, R8, RZ, 0xc0, !PT ;  /* 0x0000000803087212 */ /* 0x000fca00078ec0ff */
[----:B------:R-:W-:-:S05]  /*2ba0*/  IMAD.IADD R5, R5, 0x1, R8 ;  /* 0x0000000105057824 */ /* 0x000fca00078e0208 */
[----:B------:R-:W-:Y:S01]  /*2bb0*/  LOP3.LUT R0, R5, R0, RZ, 0xfc, !PT ;  /* 0x0000000005007212 */ /* 0x000fe200078efcff */
[----:B------:R-:W-:Y:S06]  /*2bc0*/  BRA `(.L_x_68) ;  /* 0x0000000000107947 */ /* 0x000fec0003800000 */
.L_x_67:
[----:B------:R-:W-:-:S04]  /*2bd0*/  LOP3.LUT R0, R0, 0x80000000, RZ, 0xc0, !PT ;  /* 0x8000000000007812 */ /* 0x000fc800078ec0ff */
[----:B------:R-:W-:Y:S01]  /*2be0*/  LOP3.LUT R0, R0, 0x7f800000, RZ, 0xfc, !PT ;  /* 0x7f80000000007812 */ /* 0x000fe200078efcff */
[----:B------:R-:W-:Y:S06]  /*2bf0*/  BRA `(.L_x_68) ;  /* 0x0000000000047947 */ /* 0x000fec0003800000 */
.L_x_66:
[----:B------:R-:W-:-:S07]  /*2c00*/  LEA R0, R5, R0, 0x17 ;  /* 0x0000000005007211 */ /* 0x000fce00078eb8ff */
.L_x_68:
[----:B------:R-:W-:Y:S05]  /*2c10*/  BSYNC.RECONVERGENT B1 ;  /* 0x0000000000017941 */ /* 0x000fea0003800200 */
.L_x_65:
[----:B------:R-:W-:Y:S05]  /*2c20*/  BRA `(.L_x_69) ;  /* 0x0000000000207947 */ /* 0x000fea0003800000 */
.L_x_64:
[----:B------:R-:W-:-:S04]  /*2c30*/  LOP3.LUT R8, R8, 0x80000000, R15, 0x48, !PT ;  /* 0x8000000008087812 */ /* 0x000fc800078e480f */
[----:B------:R-:W-:Y:S01]  /*2c40*/  LOP3.LUT R0, R8, 0x7f800000, RZ, 0xfc, !PT ;  /* 0x7f80000008007812 */ /* 0x000fe200078efcff */
[----:B------:R-:W-:Y:S06]  /*2c50*/  BRA `(.L_x_69) ;  /* 0x0000000000147947 */ /* 0x000fec0003800000 */
.L_x_63:
[----:B------:R-:W-:Y:S01]  /*2c60*/  LOP3.LUT R0, R8, 0x80000000, R15, 0x48, !PT ;  /* 0x8000000008007812 */ /* 0x000fe200078e480f */
[----:B------:R-:W-:Y:S06]  /*2c70*/  BRA `(.L_x_69) ;  /* 0x00000000000c7947 */ /* 0x000fec0003800000 */
.L_x_62:
[----:B------:R-:W0:Y:S01]  /*2c80*/  MUFU.RSQ R0, -QNAN ;  /* 0xffc0000000007908 */ /* 0x000e220000001400 */
[----:B------:R-:W-:Y:S05]  /*2c90*/  BRA `(.L_x_69) ;  /* 0x0000000000047947 */ /* 0x000fea0003800000 */
.L_x_61:
[----:B------:R-:W-:-:S07]  /*2ca0*/  FADD.FTZ R0, R15, R38 ;  /* 0x000000260f007221 */ /* 0x000fce0000010000 */
.L_x_69:
[----:B------:R-:W-:Y:S05]  /*2cb0*/  BSYNC.RECONVERGENT B0 ;  /* 0x0000000000007941 */ /* 0x000fea0003800200 */
.L_x_59:
[----:B------:R-:W-:-:S04]  /*2cc0*/  HFMA2 R5, -RZ, RZ, 0, 0 ;  /* 0x00000000ff057431 */ /* 0x000fc800000001ff */
[----:B0-----:R-:W-:Y:S05]  /*2cd0*/  RET.REL.NODEC R4 `(_Z15rasterizeKernelPK12VertexDevicePKiiiiP11PixelDevicePK11LightDeviceiPK14MaterialDevice6float3f) ;  /* 0xffffffd004c87950 */ /* 0x001fea0003c3ffff */
.L_x_70:
[----:B------:R-:W-:-:S00]  /*2ce0*/  BRA `(.L_x_70) ;  /* 0xfffffffc00fc7947 */ /* 0x000fc0000383ffff */
[----:B------:R-:W-:-:S00]  /*2cf0*/  NOP ;  /* 0x0000000000007918 */ /* 0x000fc00000000000 */
        /* <DEDUP_REMOVED lines=8> */
.L_x_71:


//--------------------- .nv.global.init           --------------------------
	.section	.nv.global.init,"aw",@progbits
.nv.global.init:
	.type		$str$1,@object
	.size		$str$1,($str$2 - $str$1)
$str$1:
        /*0000*/ 	.byte	0x5b, 0x72, 0x61, 0x73, 0x74, 0x65, 0x72, 0x69, 0x7a, 0x65, 0x4b, 0x65, 0x72, 0x6e, 0x65, 0x6c
        /*0010*/ 	.byte	0x5d, 0x5b, 0x74, 0x72, 0x69, 0x49, 0x64, 0x3d, 0x30, 0x5d, 0x20, 0x69, 0x30, 0x3d, 0x25, 0x64
        /*0020*/ 	.byte	0x2c, 0x20, 0x69, 0x31, 0x3d, 0x25, 0x64, 0x2c, 0x20, 0x69, 0x32, 0x3d, 0x25, 0x64, 0x0a, 0x00
	.type		$str$2,@object
	.size		$str$2,($str - $str$2)
$str$2:
        /*0030*/ 	.byte	0x5b, 0x45, 0x52, 0x52, 0x4f, 0x52, 0x5d, 0x20, 0x69, 0x6e, 0x64, 0x65, 0x78, 0x20, 0x6f, 0x75
        /*0040*/ 	.byte	0x74, 0x20, 0x6f, 0x66, 0x20, 0x72, 0x61, 0x6e, 0x67, 0x65, 0x3a, 0x20, 0x25, 0x64, 0x20, 0x28
        /*0050*/ 	.byte	0x70, 0x78, 0x3d, 0x25, 0x64, 0x2c, 0x20, 0x70, 0x79, 0x3d, 0x25, 0x64, 0x2c, 0x20, 0x77, 0x69
        /*0060*/ 	.byte	0x64, 0x74, 0x68, 0x3d, 0x25, 0x64, 0x2c, 0x20, 0x68, 0x65, 0x69, 0x67, 0x68, 0x74, 0x3d, 0x25
        /*0070*/ 	.byte	0x64, 0x29, 0x0a, 0x00
	.type		$str,@object
	.size		$str,(.L_0 - $str)
$str:
        /*0074*/ 	.byte	0x5b, 0x72, 0x61, 0x73, 0x74, 0x65, 0x72, 0x69, 0x7a, 0x65, 0x4b, 0x65, 0x72, 0x6e, 0x65, 0x6c
        /*0084*/ 	.byte	0x5d, 0x20, 0x74, 0x72, 0x69, 0x49, 0x64, 0x3d, 0x25, 0x64, 0x2c, 0x20, 0x62, 0x6c, 0x6f, 0x63
        /*0094*/ 	.byte	0x6b, 0x49, 0x64, 0x78, 0x2e, 0x78, 0x3d, 0x25, 0x64, 0x2c, 0x20, 0x74, 0x68, 0x72, 0x65, 0x61
        /*00a4*/ 	.byte	0x64, 0x49, 0x64, 0x78, 0x2e, 0x78, 0x3d, 0x25, 0x64, 0x2c, 0x20, 0x74, 0x72, 0x69, 0x43, 0x6f
        /*00b4*/ 	.byte	0x75, 0x6e, 0x74, 0x3d, 0x25, 0x64, 0x0a, 0x00
.L_0:


//--------------------- .nv.shared.reserved.0     --------------------------
	.section	.nv.shared.reserved.0,"aw",@nobits
	.weak		__nv_reservedSMEM_offset_0_alias
	.size		__nv_reservedSMEM_offset_0_alias, 0, 64
	.other		__nv_reservedSMEM_offset_0_alias,@"STO_CUDA_RESERVED_SHARED STV_DEFAULT"
__nv_reservedSMEM_offset_0_alias:
	.zero		0
	.zero		64


//--------------------- .nv.constant0._Z15rasterizeKernelPK12VertexDevicePKiiiiP11PixelDevicePK11LightDeviceiPK14MaterialDevice6float3f --------------------------
	.section	.nv.constant0._Z15rasterizeKernelPK12VertexDevicePKiiiiP11PixelDevicePK11LightDeviceiPK14MaterialDevice6float3f,"a",@progbits
	.sectionflags	@""
	.align	4
.nv.constant0._Z15rasterizeKernelPK12VertexDevicePKiiiiP11PixelDevicePK11LightDeviceiPK14MaterialDevice6float3f:
	.zero		976


//--------------------- SYMBOLS --------------------------

	.type		.nv.reservedSmem.offset0,@object
	.size		.nv.reservedSmem.offset0,0x4
	.type		vprintf,@function
